//
// Generated by NVIDIA NVVM Compiler
//
// Compiler Build ID: CL-36424714
// Cuda compilation tools, release 13.0, V13.0.88
// Based on NVVM 20.0.0
//

.version 9.0
.target sm_100
.address_size 64

	// .globl	_Z9init_randP17curandStateXORWOWi
.global .align 4 .b8 precalc_xorwow_matrix[102400];
.global .align 4 .b8 precalc_xorwow_offset_matrix[102400];
.global .align 4 .b8 mrg32k3aM1[2304];
.global .align 4 .b8 mrg32k3aM2[2304];
.global .align 4 .b8 mrg32k3aM1SubSeq[2016];
.global .align 4 .b8 mrg32k3aM2SubSeq[2016];
.global .align 4 .b8 mrg32k3aM1Seq[2304];
.global .align 4 .b8 mrg32k3aM2Seq[2304];
.const .align 8 .b8 __cr_lgamma_table[72];

.visible .entry _Z9init_randP17curandStateXORWOWi(
	.param .u64 .ptr .align 1 _Z9init_randP17curandStateXORWOWi_param_0,
	.param .u32 _Z9init_randP17curandStateXORWOWi_param_1
)
{
	.reg .pred 	%p<26>;
	.reg .b32 	%r<411>;
	.reg .b64 	%rd<18>;

	ld.param.u64 	%rd8, [_Z9init_randP17curandStateXORWOWi_param_0];
	ld.param.u32 	%r183, [_Z9init_randP17curandStateXORWOWi_param_1];
	mov.u32 	%r184, %tid.x;
	mov.u32 	%r185, %ctaid.x;
	mov.u32 	%r186, %ntid.x;
	mad.lo.s32 	%r1, %r185, %r186, %r184;
	setp.gt.s32 	%p1, %r1, 8;
	@%p1 bra 	$L__BB0_44;
	cvta.to.global.u64 	%rd9, %rd8;
	cvt.s64.s32 	%rd17, %r1;
	mul.wide.s32 	%rd10, %r1, 48;
	add.s64 	%rd2, %rd9, %rd10;
	xor.b32  	%r187, %r183, -1429050551;
	mul.lo.s32 	%r188, %r187, 1099087573;
	setp.gt.s32 	%p2, %r183, -1;
	selp.b32 	%r189, -644748465, -1947113066, %p2;
	add.s32 	%r190, %r189, %r188;
	add.s32 	%r191, %r190, 6615241;
	add.s32 	%r192, %r188, 123456789;
	st.global.v2.u32 	[%rd2], {%r191, %r192};
	xor.b32  	%r193, %r188, 362436069;
	add.s32 	%r194, %r189, 521288629;
	st.global.v2.u32 	[%rd2+8], {%r193, %r194};
	xor.b32  	%r195, %r189, 88675123;
	add.s32 	%r196, %r188, 5783321;
	st.global.v2.u32 	[%rd2+16], {%r195, %r196};
	setp.eq.s32 	%p3, %r1, 0;
	@%p3 bra 	$L__BB0_43;
	mov.b32 	%r317, 0;
	mov.u64 	%rd12, precalc_xorwow_matrix;
$L__BB0_3:
	and.b64  	%rd4, %rd17, 3;
	setp.eq.s64 	%p4, %rd4, 0;
	@%p4 bra 	$L__BB0_42;
	mul.wide.u32 	%rd11, %r317, 3200;
	add.s64 	%rd5, %rd12, %rd11;
	cvt.u32.u64 	%r3, %rd4;
	mov.b32 	%r318, 0;
$L__BB0_5:
	mov.b32 	%r331, 0;
	mov.u32 	%r332, %r331;
	mov.u32 	%r333, %r331;
	mov.u32 	%r334, %r331;
	mov.u32 	%r335, %r331;
	mov.u32 	%r324, %r331;
$L__BB0_6:
	mul.wide.u32 	%rd13, %r324, 4;
	add.s64 	%rd14, %rd2, %rd13;
	ld.global.u32 	%r11, [%rd14+4];
	shl.b32 	%r12, %r324, 5;
	mov.b32 	%r330, 0;
$L__BB0_7:
	.pragma "nounroll";
	shr.u32 	%r201, %r11, %r330;
	and.b32  	%r202, %r201, 1;
	setp.eq.b32 	%p5, %r202, 1;
	not.pred 	%p6, %p5;
	add.s32 	%r203, %r12, %r330;
	mul.lo.s32 	%r204, %r203, 5;
	mul.wide.u32 	%rd15, %r204, 4;
	add.s64 	%rd6, %rd5, %rd15;
	@%p6 bra 	$L__BB0_9;
	ld.global.u32 	%r205, [%rd6];
	xor.b32  	%r335, %r335, %r205;
	ld.global.u32 	%r206, [%rd6+4];
	xor.b32  	%r334, %r334, %r206;
	ld.global.u32 	%r207, [%rd6+8];
	xor.b32  	%r333, %r333, %r207;
	ld.global.u32 	%r208, [%rd6+12];
	xor.b32  	%r332, %r332, %r208;
	ld.global.u32 	%r209, [%rd6+16];
	xor.b32  	%r331, %r331, %r209;
$L__BB0_9:
	and.b32  	%r211, %r201, 2;
	setp.eq.s32 	%p7, %r211, 0;
	@%p7 bra 	$L__BB0_11;
	ld.global.u32 	%r212, [%rd6+20];
	xor.b32  	%r335, %r335, %r212;
	ld.global.u32 	%r213, [%rd6+24];
	xor.b32  	%r334, %r334, %r213;
	ld.global.u32 	%r214, [%rd6+28];
	xor.b32  	%r333, %r333, %r214;
	ld.global.u32 	%r215, [%rd6+32];
	xor.b32  	%r332, %r332, %r215;
	ld.global.u32 	%r216, [%rd6+36];
	xor.b32  	%r331, %r331, %r216;
$L__BB0_11:
	and.b32  	%r218, %r201, 4;
	setp.eq.s32 	%p8, %r218, 0;
	@%p8 bra 	$L__BB0_13;
	ld.global.u32 	%r219, [%rd6+40];
	xor.b32  	%r335, %r335, %r219;
	ld.global.u32 	%r220, [%rd6+44];
	xor.b32  	%r334, %r334, %r220;
	ld.global.u32 	%r221, [%rd6+48];
	xor.b32  	%r333, %r333, %r221;
	ld.global.u32 	%r222, [%rd6+52];
	xor.b32  	%r332, %r332, %r222;
	ld.global.u32 	%r223, [%rd6+56];
	xor.b32  	%r331, %r331, %r223;
$L__BB0_13:
	and.b32  	%r225, %r201, 8;
	setp.eq.s32 	%p9, %r225, 0;
	@%p9 bra 	$L__BB0_15;
	ld.global.u32 	%r226, [%rd6+60];
	xor.b32  	%r335, %r335, %r226;
	ld.global.u32 	%r227, [%rd6+64];
	xor.b32  	%r334, %r334, %r227;
	ld.global.u32 	%r228, [%rd6+68];
	xor.b32  	%r333, %r333, %r228;
	ld.global.u32 	%r229, [%rd6+72];
	xor.b32  	%r332, %r332, %r229;
	ld.global.u32 	%r230, [%rd6+76];
	xor.b32  	%r331, %r331, %r230;
$L__BB0_15:
	and.b32  	%r232, %r201, 16;
	setp.eq.s32 	%p10, %r232, 0;
	@%p10 bra 	$L__BB0_17;
	ld.global.u32 	%r233, [%rd6+80];
	xor.b32  	%r335, %r335, %r233;
	ld.global.u32 	%r234, [%rd6+84];
	xor.b32  	%r334, %r334, %r234;
	ld.global.u32 	%r235, [%rd6+88];
	xor.b32  	%r333, %r333, %r235;
	ld.global.u32 	%r236, [%rd6+92];
	xor.b32  	%r332, %r332, %r236;
	ld.global.u32 	%r237, [%rd6+96];
	xor.b32  	%r331, %r331, %r237;
$L__BB0_17:
	and.b32  	%r239, %r201, 32;
	setp.eq.s32 	%p11, %r239, 0;
	@%p11 bra 	$L__BB0_19;
	ld.global.u32 	%r240, [%rd6+100];
	xor.b32  	%r335, %r335, %r240;
	ld.global.u32 	%r241, [%rd6+104];
	xor.b32  	%r334, %r334, %r241;
	ld.global.u32 	%r242, [%rd6+108];
	xor.b32  	%r333, %r333, %r242;
	ld.global.u32 	%r243, [%rd6+112];
	xor.b32  	%r332, %r332, %r243;
	ld.global.u32 	%r244, [%rd6+116];
	xor.b32  	%r331, %r331, %r244;
$L__BB0_19:
	and.b32  	%r246, %r201, 64;
	setp.eq.s32 	%p12, %r246, 0;
	@%p12 bra 	$L__BB0_21;
	ld.global.u32 	%r247, [%rd6+120];
	xor.b32  	%r335, %r335, %r247;
	ld.global.u32 	%r248, [%rd6+124];
	xor.b32  	%r334, %r334, %r248;
	ld.global.u32 	%r249, [%rd6+128];
	xor.b32  	%r333, %r333, %r249;
	ld.global.u32 	%r250, [%rd6+132];
	xor.b32  	%r332, %r332, %r250;
	ld.global.u32 	%r251, [%rd6+136];
	xor.b32  	%r331, %r331, %r251;
$L__BB0_21:
	and.b32  	%r253, %r201, 128;
	setp.eq.s32 	%p13, %r253, 0;
	@%p13 bra 	$L__BB0_23;
	ld.global.u32 	%r254, [%rd6+140];
	xor.b32  	%r335, %r335, %r254;
	ld.global.u32 	%r255, [%rd6+144];
	xor.b32  	%r334, %r334, %r255;
	ld.global.u32 	%r256, [%rd6+148];
	xor.b32  	%r333, %r333, %r256;
	ld.global.u32 	%r257, [%rd6+152];
	xor.b32  	%r332, %r332, %r257;
	ld.global.u32 	%r258, [%rd6+156];
	xor.b32  	%r331, %r331, %r258;
$L__BB0_23:
	and.b32  	%r260, %r201, 256;
	setp.eq.s32 	%p14, %r260, 0;
	@%p14 bra 	$L__BB0_25;
	ld.global.u32 	%r261, [%rd6+160];
	xor.b32  	%r335, %r335, %r261;
	ld.global.u32 	%r262, [%rd6+164];
	xor.b32  	%r334, %r334, %r262;
	ld.global.u32 	%r263, [%rd6+168];
	xor.b32  	%r333, %r333, %r263;
	ld.global.u32 	%r264, [%rd6+172];
	xor.b32  	%r332, %r332, %r264;
	ld.global.u32 	%r265, [%rd6+176];
	xor.b32  	%r331, %r331, %r265;
$L__BB0_25:
	and.b32  	%r267, %r201, 512;
	setp.eq.s32 	%p15, %r267, 0;
	@%p15 bra 	$L__BB0_27;
	ld.global.u32 	%r268, [%rd6+180];
	xor.b32  	%r335, %r335, %r268;
	ld.global.u32 	%r269, [%rd6+184];
	xor.b32  	%r334, %r334, %r269;
	ld.global.u32 	%r270, [%rd6+188];
	xor.b32  	%r333, %r333, %r270;
	ld.global.u32 	%r271, [%rd6+192];
	xor.b32  	%r332, %r332, %r271;
	ld.global.u32 	%r272, [%rd6+196];
	xor.b32  	%r331, %r331, %r272;
$L__BB0_27:
	and.b32  	%r274, %r201, 1024;
	setp.eq.s32 	%p16, %r274, 0;
	@%p16 bra 	$L__BB0_29;
	ld.global.u32 	%r275, [%rd6+200];
	xor.b32  	%r335, %r335, %r275;
	ld.global.u32 	%r276, [%rd6+204];
	xor.b32  	%r334, %r334, %r276;
	ld.global.u32 	%r277, [%rd6+208];
	xor.b32  	%r333, %r333, %r277;
	ld.global.u32 	%r278, [%rd6+212];
	xor.b32  	%r332, %r332, %r278;
	ld.global.u32 	%r279, [%rd6+216];
	xor.b32  	%r331, %r331, %r279;
$L__BB0_29:
	and.b32  	%r281, %r201, 2048;
	setp.eq.s32 	%p17, %r281, 0;
	@%p17 bra 	$L__BB0_31;
	ld.global.u32 	%r282, [%rd6+220];
	xor.b32  	%r335, %r335, %r282;
	ld.global.u32 	%r283, [%rd6+224];
	xor.b32  	%r334, %r334, %r283;
	ld.global.u32 	%r284, [%rd6+228];
	xor.b32  	%r333, %r333, %r284;
	ld.global.u32 	%r285, [%rd6+232];
	xor.b32  	%r332, %r332, %r285;
	ld.global.u32 	%r286, [%rd6+236];
	xor.b32  	%r331, %r331, %r286;
$L__BB0_31:
	and.b32  	%r288, %r201, 4096;
	setp.eq.s32 	%p18, %r288, 0;
	@%p18 bra 	$L__BB0_33;
	ld.global.u32 	%r289, [%rd6+240];
	xor.b32  	%r335, %r335, %r289;
	ld.global.u32 	%r290, [%rd6+244];
	xor.b32  	%r334, %r334, %r290;
	ld.global.u32 	%r291, [%rd6+248];
	xor.b32  	%r333, %r333, %r291;
	ld.global.u32 	%r292, [%rd6+252];
	xor.b32  	%r332, %r332, %r292;
	ld.global.u32 	%r293, [%rd6+256];
	xor.b32  	%r331, %r331, %r293;
$L__BB0_33:
	and.b32  	%r295, %r201, 8192;
	setp.eq.s32 	%p19, %r295, 0;
	@%p19 bra 	$L__BB0_35;
	ld.global.u32 	%r296, [%rd6+260];
	xor.b32  	%r335, %r335, %r296;
	ld.global.u32 	%r297, [%rd6+264];
	xor.b32  	%r334, %r334, %r297;
	ld.global.u32 	%r298, [%rd6+268];
	xor.b32  	%r333, %r333, %r298;
	ld.global.u32 	%r299, [%rd6+272];
	xor.b32  	%r332, %r332, %r299;
	ld.global.u32 	%r300, [%rd6+276];
	xor.b32  	%r331, %r331, %r300;
$L__BB0_35:
	and.b32  	%r302, %r201, 16384;
	setp.eq.s32 	%p20, %r302, 0;
	@%p20 bra 	$L__BB0_37;
	ld.global.u32 	%r303, [%rd6+280];
	xor.b32  	%r335, %r335, %r303;
	ld.global.u32 	%r304, [%rd6+284];
	xor.b32  	%r334, %r334, %r304;
	ld.global.u32 	%r305, [%rd6+288];
	xor.b32  	%r333, %r333, %r305;
	ld.global.u32 	%r306, [%rd6+292];
	xor.b32  	%r332, %r332, %r306;
	ld.global.u32 	%r307, [%rd6+296];
	xor.b32  	%r331, %r331, %r307;
$L__BB0_37:
	and.b32  	%r309, %r201, 32768;
	setp.eq.s32 	%p21, %r309, 0;
	@%p21 bra 	$L__BB0_39;
	ld.global.u32 	%r310, [%rd6+300];
	xor.b32  	%r335, %r335, %r310;
	ld.global.u32 	%r311, [%rd6+304];
	xor.b32  	%r334, %r334, %r311;
	ld.global.u32 	%r312, [%rd6+308];
	xor.b32  	%r333, %r333, %r312;
	ld.global.u32 	%r313, [%rd6+312];
	xor.b32  	%r332, %r332, %r313;
	ld.global.u32 	%r314, [%rd6+316];
	xor.b32  	%r331, %r331, %r314;
$L__BB0_39:
	add.s32 	%r330, %r330, 16;
	setp.ne.s32 	%p22, %r330, 32;
	@%p22 bra 	$L__BB0_7;
	mad.lo.s32 	%r315, %r324, -31, %r12;
	add.s32 	%r324, %r315, 1;
	setp.ne.s32 	%p23, %r324, 5;
	@%p23 bra 	$L__BB0_6;
	st.global.u32 	[%rd2+4], %r335;
	st.global.u32 	[%rd2+8], %r334;
	st.global.u32 	[%rd2+12], %r333;
	st.global.u32 	[%rd2+16], %r332;
	st.global.u32 	[%rd2+20], %r331;
	add.s32 	%r318, %r318, 1;
	setp.lt.u32 	%p24, %r318, %r3;
	@%p24 bra 	$L__BB0_5;
$L__BB0_42:
	shr.u64 	%rd7, %rd17, 2;
	add.s32 	%r317, %r317, 1;
	setp.gt.u64 	%p25, %rd17, 3;
	mov.u64 	%rd17, %rd7;
	@%p25 bra 	$L__BB0_3;
$L__BB0_43:
	mov.b32 	%r316, 0;
	st.global.v2.u32 	[%rd2+24], {%r316, %r316};
	st.global.u32 	[%rd2+32], %r316;
	mov.b64 	%rd16, 0;
	st.global.u64 	[%rd2+40], %rd16;
$L__BB0_44:
	ret;

}
	// .globl	_Z7q_trainPfPiP17curandStateXORWOW
.visible .entry _Z7q_trainPfPiP17curandStateXORWOW(
	.param .u64 .ptr .align 1 _Z7q_trainPfPiP17curandStateXORWOW_param_0,
	.param .u64 .ptr .align 1 _Z7q_trainPfPiP17curandStateXORWOW_param_1,
	.param .u64 .ptr .align 1 _Z7q_trainPfPiP17curandStateXORWOW_param_2
)
{
	.reg .pred 	%p<9>;
	.reg .b32 	%r<99>;
	.reg .b32 	%f<28>;
	.reg .b64 	%rd<17>;
	.reg .b64 	%fd<2>;

	ld.param.u64 	%rd6, [_Z7q_trainPfPiP17curandStateXORWOW_param_0];
	ld.param.u64 	%rd4, [_Z7q_trainPfPiP17curandStateXORWOW_param_1];
	ld.param.u64 	%rd5, [_Z7q_trainPfPiP17curandStateXORWOW_param_2];
	cvta.to.global.u64 	%rd1, %rd6;
	mov.u32 	%r42, %tid.x;
	mov.u32 	%r43, %ctaid.x;
	mov.u32 	%r44, %ntid.x;
	mad.lo.s32 	%r84, %r43, %r44, %r42;
	setp.gt.s32 	%p1, %r84, 7;
	@%p1 bra 	$L__BB1_8;
	cvta.to.global.u64 	%rd7, %rd5;
	mul.wide.s32 	%rd8, %r84, 48;
	add.s64 	%rd2, %rd7, %rd8;
	ld.global.v2.u32 	{%r86, %r87}, [%rd2];
	ld.global.v2.u32 	{%r88, %r89}, [%rd2+8];
	ld.global.v2.u32 	{%r90, %r91}, [%rd2+16];
	ld.global.v2.u32 	{%r8, %r9}, [%rd2+24];
	ld.global.f32 	%f1, [%rd2+32];
	ld.global.f64 	%fd1, [%rd2+40];
	cvta.to.global.u64 	%rd3, %rd4;
	mov.b32 	%r77, 0;
	mov.f32 	%f27, 0f3F800000;
$L__BB1_2:
	shr.u32 	%r47, %r87, 2;
	xor.b32  	%r48, %r47, %r87;
	shl.b32 	%r49, %r91, 4;
	shl.b32 	%r50, %r48, 1;
	xor.b32  	%r51, %r49, %r50;
	xor.b32  	%r52, %r51, %r91;
	xor.b32  	%r93, %r52, %r48;
	add.s32 	%r28, %r86, 362437;
	add.s32 	%r53, %r93, %r28;
	cvt.rn.f32.u32 	%f5, %r53;
	fma.rn.f32 	%f6, %f5, 0f2F800000, 0f2F000000;
	setp.lt.f32 	%p2, %f6, %f27;
	@%p2 bra 	$L__BB1_4;
	shl.b32 	%r54, %r84, 2;
	mul.wide.s32 	%rd9, %r54, 4;
	add.s64 	%rd10, %rd1, %rd9;
	ld.global.f32 	%f7, [%rd10];
	setp.gt.f32 	%p3, %f7, 0fCE6E6B28;
	selp.b32 	%r55, 0, %r85, %p3;
	max.f32 	%f8, %f7, 0fCE6E6B28;
	ld.global.f32 	%f9, [%rd10+4];
	setp.gt.f32 	%p4, %f9, %f8;
	selp.b32 	%r56, 1, %r55, %p4;
	selp.f32 	%f10, %f9, %f8, %p4;
	ld.global.f32 	%f11, [%rd10+8];
	setp.gt.f32 	%p5, %f11, %f10;
	selp.b32 	%r57, 2, %r56, %p5;
	selp.f32 	%f12, %f11, %f10, %p5;
	ld.global.f32 	%f13, [%rd10+12];
	setp.gt.f32 	%p6, %f13, %f12;
	selp.b32 	%r85, 3, %r57, %p6;
	mov.u32 	%r92, %r93;
	mov.u32 	%r93, %r91;
	mov.u32 	%r94, %r90;
	mov.u32 	%r95, %r89;
	mov.u32 	%r87, %r88;
	mov.u32 	%r86, %r28;
	bra.uni 	$L__BB1_5;
$L__BB1_4:
	shr.u32 	%r58, %r88, 2;
	xor.b32  	%r59, %r58, %r88;
	shl.b32 	%r60, %r93, 4;
	shl.b32 	%r61, %r59, 1;
	xor.b32  	%r62, %r61, %r60;
	xor.b32  	%r63, %r62, %r59;
	xor.b32  	%r92, %r63, %r93;
	add.s32 	%r86, %r86, 724874;
	add.s32 	%r64, %r92, %r86;
	and.b32  	%r85, %r64, 3;
	mov.u32 	%r94, %r91;
	mov.u32 	%r95, %r90;
	mov.u32 	%r87, %r89;
$L__BB1_5:
	add.s32 	%r65, %r85, %r84;
	mul.hi.s32 	%r66, %r65, 954437177;
	shr.u32 	%r67, %r66, 31;
	shr.s32 	%r68, %r66, 1;
	add.s32 	%r69, %r68, %r67;
	mul.lo.s32 	%r70, %r69, 9;
	sub.s32 	%r40, %r65, %r70;
	mul.wide.s32 	%rd11, %r40, 4;
	add.s64 	%rd12, %rd3, %rd11;
	shl.b32 	%r71, %r40, 2;
	ld.global.u32 	%r72, [%rd12];
	cvt.rn.f32.s32 	%f14, %r72;
	mul.wide.s32 	%rd13, %r71, 4;
	add.s64 	%rd14, %rd1, %rd13;
	ld.global.f32 	%f15, [%rd14];
	max.f32 	%f16, %f15, 0fCE6E6B28;
	ld.global.f32 	%f17, [%rd14+4];
	max.f32 	%f18, %f16, %f17;
	ld.global.f32 	%f19, [%rd14+8];
	max.f32 	%f20, %f18, %f19;
	ld.global.f32 	%f21, [%rd14+12];
	max.f32 	%f22, %f20, %f21;
	fma.rn.f32 	%f23, %f22, 0f3F666666, %f14;
	mad.lo.s32 	%r73, %r84, 3, %r65;
	mul.wide.s32 	%rd15, %r73, 4;
	add.s64 	%rd16, %rd1, %rd15;
	ld.global.f32 	%f24, [%rd16];
	sub.f32 	%f25, %f23, %f24;
	fma.rn.f32 	%f26, %f25, 0f3DCCCCCD, %f24;
	st.global.f32 	[%rd16], %f26;
	setp.ne.s32 	%p7, %r40, 8;
	mov.u32 	%r84, %r40;
	mov.u32 	%r88, %r95;
	mov.u32 	%r89, %r94;
	mov.u32 	%r90, %r93;
	mov.u32 	%r91, %r92;
	@%p7 bra 	$L__BB1_2;
	mul.f32 	%f27, %f27, 0f3F7D70A4;
	add.s32 	%r77, %r77, 1;
	setp.ne.s32 	%p8, %r77, 1000;
	mov.b32 	%r84, 8;
	mov.u32 	%r88, %r95;
	mov.u32 	%r89, %r94;
	mov.u32 	%r90, %r93;
	mov.u32 	%r91, %r92;
	@%p8 bra 	$L__BB1_2;
	st.global.v2.u32 	[%rd2], {%r86, %r87};
	st.global.v2.u32 	[%rd2+8], {%r95, %r94};
	st.global.v2.u32 	[%rd2+16], {%r93, %r92};
	st.global.v2.u32 	[%rd2+24], {%r8, %r9};
	st.global.f32 	[%rd2+32], %f1;
	st.global.f64 	[%rd2+40], %fd1;
$L__BB1_8:
	ret;

}


// ===== COMPILED SASS (sm_100) =====

	.target	sm_100

	.elftype	@"ET_EXEC"


//--------------------- .note.nv.tkinfo           --------------------------
	.section	.note.nv.tkinfo,"",@"SHT_NOTE"
	.sectionflags	@"SHF_NOTE_NV_TKINFO"
	.tkinfo
        /*0018*/ 	.word	0x00000002
        /*0030*/ 	.string	""
        /*0030*/ 	.string	"ptxas"
        /*0030*/ 	.string	"Cuda compilation tools, release 13.0, V13.0.88"
        /*0030*/ 	.string	"Build cuda_13.0.r13.0/compiler.36424714_0"
        /*0030*/ 	.string	"-arch sm_100 -m 64 "



//--------------------- .note.nv.cuinfo           --------------------------
	.section	.note.nv.cuinfo,"",@"SHT_NOTE"
	.sectionflags	@"SHF_NOTE_NV_CUINFO"
        /*0018*/ 	.short	0x0002
        /*001a*/ 	.short	0x0064
        /*001c*/ 	.short	0x0082
	.zero		2


//--------------------- .nv.info                  --------------------------
	.section	.nv.info,"",@"SHT_CUDA_INFO"
	.align	4


	//----- nvinfo : EIATTR_REGCOUNT
	.align		4
        /*0000*/ 	.byte	0x04, 0x2f
        /*0002*/ 	.short	(.L_10 - .L_9)
	.align		4
.L_9:
        /*0004*/ 	.word	index@(_Z9init_randP17curandStateXORWOWi)
        /*0008*/ 	.word	0x0000001f


	//----- nvinfo : EIATTR_FRAME_SIZE
	.align		4
.L_10:
        /*000c*/ 	.byte	0x04, 0x11
        /*000e*/ 	.short	(.L_12 - .L_11)
	.align		4
.L_11:
        /*0010*/ 	.word	index@(_Z9init_randP17curandStateXORWOWi)
        /*0014*/ 	.word	0x00000000


	//----- nvinfo : EIATTR_REGCOUNT
	.align		4
.L_12:
        /*0018*/ 	.byte	0x04, 0x2f
        /*001a*/ 	.short	(.L_14 - .L_13)
	.align		4
.L_13:
        /*001c*/ 	.word	index@(_Z7q_trainPfPiP17curandStateXORWOW)
        /*0020*/ 	.word	0x00000020


	//----- nvinfo : EIATTR_FRAME_SIZE
	.align		4
.L_14:
        /*0024*/ 	.byte	0x04, 0x11
        /*0026*/ 	.short	(.L_16 - .L_15)
	.align		4
.L_15:
        /*0028*/ 	.word	index@(_Z7q_trainPfPiP17curandStateXORWOW)
        /*002c*/ 	.word	0x00000000


	//----- nvinfo : EIATTR_MIN_STACK_SIZE
	.align		4
.L_16:
        /*0030*/ 	.byte	0x04, 0x12
        /*0032*/ 	.short	(.L_18 - .L_17)
	.align		4
.L_17:
        /*0034*/ 	.word	index@(_Z7q_trainPfPiP17curandStateXORWOW)
        /*0038*/ 	.word	0x00000000


	//----- nvinfo : EIATTR_MIN_STACK_SIZE
	.align		4
.L_18:
        /*003c*/ 	.byte	0x04, 0x12
        /*003e*/ 	.short	(.L_20 - .L_19)
	.align		4
.L_19:
        /*0040*/ 	.word	index@(_Z9init_randP17curandStateXORWOWi)
        /*0044*/ 	.word	0x00000000
.L_20:


//--------------------- .nv.compat                --------------------------
	.section	.nv.compat,"",@"SHT_CUDA_COMPAT_INFO"
	.align	4
        /*0000*/ 	.byte	0x02, 0x09, 0x00, 0x00, 0x02, 0x02, 0x01, 0x00, 0x02, 0x05, 0x05, 0x00, 0x03, 0x07, 0x01, 0x01
        /*0010*/ 	.byte	0x02, 0x03, 0x00, 0x00, 0x02, 0x06, 0x01, 0x00, 0x04, 0x0b, 0x08, 0x00, 0x01, 0x00, 0x00, 0x00
        /*0020*/ 	.byte	0x00, 0x00, 0x00, 0x00


//--------------------- .nv.info._Z7q_trainPfPiP17curandStateXORWOW --------------------------
	.section	.nv.info._Z7q_trainPfPiP17curandStateXORWOW,"",@"SHT_CUDA_INFO"
	.sectionflags	@""
	.align	4


	//----- nvinfo : EIATTR_CUDA_API_VERSION
	.align		4
        /*0000*/ 	.byte	0x04, 0x37
        /*0002*/ 	.short	(.L_22 - .L_21)
.L_21:
        /*0004*/ 	.word	0x00000082


	//----- nvinfo : EIATTR_KPARAM_INFO
	.align		4
.L_22:
        /*0008*/ 	.byte	0x04, 0x17
        /*000a*/ 	.short	(.L_24 - .L_23)
.L_23:
        /*000c*/ 	.word	0x00000000
        /*0010*/ 	.short	0x0002
        /*0012*/ 	.short	0x0010
        /*0014*/ 	.byte	0x00, 0xf5, 0x21, 0x00


	//----- nvinfo : EIATTR_KPARAM_INFO
	.align		4
.L_24:
        /*0018*/ 	.byte	0x04, 0x17
        /*001a*/ 	.short	(.L_26 - .L_25)
.L_25:
        /*001c*/ 	.word	0x00000000
        /*0020*/ 	.short	0x0001
        /*0022*/ 	.short	0x0008
        /*0024*/ 	.byte	0x00, 0xf5, 0x21, 0x00


	//----- nvinfo : EIATTR_KPARAM_INFO
	.align		4
.L_26:
        /*0028*/ 	.byte	0x04, 0x17
        /*002a*/ 	.short	(.L_28 - .L_27)
.L_27:
        /*002c*/ 	.word	0x00000000
        /*0030*/ 	.short	0x0000
        /*0032*/ 	.short	0x0000
        /*0034*/ 	.byte	0x00, 0xf5, 0x21, 0x00


	//----- nvinfo : EIATTR_SPARSE_MMA_MASK
	.align		4
.L_28:
        /*0038*/ 	.byte	0x03, 0x50
        /*003a*/ 	.short	0x0000


	//----- nvinfo : EIATTR_MAXREG_COUNT
	.align		4
        /*003c*/ 	.byte	0x03, 0x1b
        /*003e*/ 	.short	0x00ff


	//----- nvinfo : EIATTR_MERCURY_ISA_VERSION
	.align		4
        /*0040*/ 	.byte	0x03, 0x5f
        /*0042*/ 	.short	0x0101


	//----- nvinfo : EIATTR_VRC_CTA_INIT_COUNT
	.align		4
        /*0044*/ 	.byte	0x02, 0x4a
	.zero		1
	.zero		1


	//----- nvinfo : EIATTR_EXIT_INSTR_OFFSETS
	.align		4
        /*0048*/ 	.byte	0x04, 0x1c
        /*004a*/ 	.short	(.L_30 - .L_29)


	//   ....[0]....
.L_29:
        /*004c*/ 	.word	0x00000060


	//   ....[1]....
        /*0050*/ 	.word	0x00000750


	//----- nvinfo : EIATTR_CRS_STACK_SIZE
	.align		4
.L_30:
        /*0054*/ 	.byte	0x04, 0x1e
        /*0056*/ 	.short	(.L_32 - .L_31)
.L_31:
        /*0058*/ 	.word	0x00000000


	//----- nvinfo : EIATTR_CBANK_PARAM_SIZE
	.align		4
.L_32:
        /*005c*/ 	.byte	0x03, 0x19
        /*005e*/ 	.short	0x0018


	//----- nvinfo : EIATTR_PARAM_CBANK
	.align		4
        /*0060*/ 	.byte	0x04, 0x0a
        /*0062*/ 	.short	(.L_34 - .L_33)
	.align		4
.L_33:
        /*0064*/ 	.word	index@(.nv.constant0._Z7q_trainPfPiP17curandStateXORWOW)
        /*0068*/ 	.short	0x0380
        /*006a*/ 	.short	0x0018


	//----- nvinfo : EIATTR_SW_WAR
	.align		4
.L_34:
        /*006c*/ 	.byte	0x04, 0x36
        /*006e*/ 	.short	(.L_36 - .L_35)
.L_35:
        /*0070*/ 	.word	0x00000008
.L_36:


//--------------------- .nv.info._Z9init_randP17curandStateXORWOWi --------------------------
	.section	.nv.info._Z9init_randP17curandStateXORWOWi,"",@"SHT_CUDA_INFO"
	.sectionflags	@""
	.align	4


	//----- nvinfo : EIATTR_CUDA_API_VERSION
	.align		4
        /*0000*/ 	.byte	0x04, 0x37
        /*0002*/ 	.short	(.L_38 - .L_37)
.L_37:
        /*0004*/ 	.word	0x00000082


	//----- nvinfo : EIATTR_KPARAM_INFO
	.align		4
.L_38:
        /*0008*/ 	.byte	0x04, 0x17
        /*000a*/ 	.short	(.L_40 - .L_39)
.L_39:
        /*000c*/ 	.word	0x00000000
        /*0010*/ 	.short	0x0001
        /*0012*/ 	.short	0x0008
        /*0014*/ 	.byte	0x00, 0xf0, 0x11, 0x00


	//----- nvinfo : EIATTR_KPARAM_INFO
	.align		4
.L_40:
        /*0018*/ 	.byte	0x04, 0x17
        /*001a*/ 	.short	(.L_42 - .L_41)
.L_41:
        /*001c*/ 	.word	0x00000000
        /*0020*/ 	.short	0x0000
        /*0022*/ 	.short	0x0000
        /*0024*/ 	.byte	0x00, 0xf5, 0x21, 0x00


	//----- nvinfo : EIATTR_SPARSE_MMA_MASK
	.align		4
.L_42:
        /*0028*/ 	.byte	0x03, 0x50
        /*002a*/ 	.short	0x0000


	//----- nvinfo : EIATTR_MAXREG_COUNT
	.align		4
        /*002c*/ 	.byte	0x03, 0x1b
        /*002e*/ 	.short	0x00ff


	//----- nvinfo : EIATTR_MERCURY_ISA_VERSION
	.align		4
        /*0030*/ 	.byte	0x03, 0x5f
        /*0032*/ 	.short	0x0101


	//----- nvinfo : EIATTR_VRC_CTA_INIT_COUNT
	.align		4
        /*0034*/ 	.byte	0x02, 0x4a
	.zero		1
	.zero		1


	//----- nvinfo : EIATTR_EXIT_INSTR_OFFSETS
	.align		4
        /*0038*/ 	.byte	0x04, 0x1c
        /*003a*/ 	.short	(.L_44 - .L_43)


	//   ....[0]....
.L_43:
        /*003c*/ 	.word	0x00000060


	//   ....[1]....
        /*0040*/ 	.word	0x00000f00


	//----- nvinfo : EIATTR_CRS_STACK_SIZE
	.align		4
.L_44:
        /*0044*/ 	.byte	0x04, 0x1e
        /*0046*/ 	.short	(.L_46 - .L_45)
.L_45:
        /*0048*/ 	.word	0x00000000


	//----- nvinfo : EIATTR_CBANK_PARAM_SIZE
	.align		4
.L_46:
        /*004c*/ 	.byte	0x03, 0x19
        /*004e*/ 	.short	0x000c


	//----- nvinfo : EIATTR_PARAM_CBANK
	.align		4
        /*0050*/ 	.byte	0x04, 0x0a
        /*0052*/ 	.short	(.L_48 - .L_47)
	.align		4
.L_47:
        /*0054*/ 	.word	index@(.nv.constant0._Z9init_randP17curandStateXORWOWi)
        /*0058*/ 	.short	0x0380
        /*005a*/ 	.short	0x000c


	//----- nvinfo : EIATTR_SW_WAR
	.align		4
.L_48:
        /*005c*/ 	.byte	0x04, 0x36
        /*005e*/ 	.short	(.L_50 - .L_49)
.L_49:
        /*0060*/ 	.word	0x00000008
.L_50:


//--------------------- .nv.callgraph             --------------------------
	.section	.nv.callgraph,"",@"SHT_CUDA_CALLGRAPH"
	.align	4
	.sectionentsize	8
	.align		4
        /*0000*/ 	.word	0x00000000
	.align		4
        /*0004*/ 	.word	0xffffffff
	.align		4
        /*0008*/ 	.word	0x00000000
	.align		4
        /*000c*/ 	.word	0xfffffffe
	.align		4
        /*0010*/ 	.word	0x00000000
	.align		4
        /*0014*/ 	.word	0xfffffffd
	.align		4
        /*0018*/ 	.word	0x00000000
	.align		4
        /*001c*/ 	.word	0xfffffffc


//--------------------- .nv.constant4             --------------------------
	.section	.nv.constant4,"a",@progbits
	.align	8
	.align		8
.nv.constant4:
        /*0000*/ 	.dword	precalc_xorwow_matrix
	.align		8
        /*0008*/ 	.dword	precalc_xorwow_offset_matrix
	.align		8
        /*0010*/ 	.dword	mrg32k3aM1
	.align		8
        /*0018*/ 	.dword	mrg32k3aM2
	.align		8
        /*0020*/ 	.dword	mrg32k3aM1SubSeq
	.align		8
        /*0028*/ 	.dword	mrg32k3aM2SubSeq
	.align		8
        /*0030*/ 	.dword	mrg32k3aM1Seq
	.align		8
        /*0038*/ 	.dword	mrg32k3aM2Seq


//--------------------- .nv.constant3             --------------------------
	.section	.nv.constant3,"a",@progbits
	.align	8
.nv.constant3:
	.type		__cr_lgamma_table,@object
	.size		__cr_lgamma_table,(.L_8 - __cr_lgamma_table)
__cr_lgamma_table:
        /*0000*/ 	.byte	0x00, 0x00, 0x00, 0x00, 0x00, 0x00, 0x00, 0x00, 0x00, 0x00, 0x00, 0x00, 0x00, 0x00, 0x00, 0x00
        /*0010*/ 	.byte	0xef, 0x39, 0xfa, 0xfe, 0x42, 0x2e, 0xe6, 0x3f, 0x02, 0x20, 0x2a, 0xfa, 0x0b, 0xab, 0xfc, 0x3f
        /*0020*/ 	.byte	0xf9, 0x2c, 0x92, 0x7c, 0xa7, 0x6c, 0x09, 0x40, 0xc9, 0x79, 0x44, 0x3c, 0x64, 0x26, 0x13, 0x40
        /*0030*/ 	.byte	0xca, 0x01, 0xcf, 0x3a, 0x27, 0x51, 0x1a, 0x40, 0x30, 0xcc, 0x2d, 0xf3, 0xe1, 0x0c, 0x21, 0x40
        /*0040*/ 	.byte	0x0d, 0xb7, 0xfc, 0x82, 0x8e, 0x35, 0x25, 0x40
.L_8:


//--------------------- .text._Z7q_trainPfPiP17curandStateXORWOW --------------------------
	.section	.text._Z7q_trainPfPiP17curandStateXORWOW,"ax",@progbits
	.align	128
        .global         _Z7q_trainPfPiP17curandStateXORWOW
        .type           _Z7q_trainPfPiP17curandStateXORWOW,@function
        .size           _Z7q_trainPfPiP17curandStateXORWOW,(.L_x_14 - _Z7q_trainPfPiP17curandStateXORWOW)
        .other          _Z7q_trainPfPiP17curandStateXORWOW,@"STO_CUDA_ENTRY STV_DEFAULT"
_Z7q_trainPfPiP17curandStateXORWOW:
.text._Z7q_trainPfPiP17curandStateXORWOW:
[----:B------:R-:W-:Y:S01]  /*0000*/  LDC R1, c[0x0][0x37c] ;  /* 0x0000df00ff017b82 */ /* 0x000fe20000000800 */
[----:B------:R-:W0:Y:S07]  /*0010*/  S2R R21, SR_TID.X ;  /* 0x0000000000157919 */ /* 0x000e2e0000002100 */
[----:B------:R-:W0:Y:S08]  /*0020*/  S2UR UR4, SR_CTAID.X ;  /* 0x00000000000479c3 */ /* 0x000e300000002500 */
[----:B------:R-:W0:Y:S02]  /*0030*/  LDC R0, c[0x0][0x360] ;  /* 0x0000d800ff007b82 */ /* 0x000e240000000800 */
[----:B0-----:R-:W-:-:S05]  /*0040*/  IMAD R21, R0, UR4, R21 ;  /* 0x0000000400157c24 */ /* 0x001fca000f8e0215 */
[----:B------:R-:W-:-:S13]  /*0050*/  ISETP.GT.AND P0, PT, R21, 0x7, PT ;  /* 0x000000071500780c */ /* 0x000fda0003f04270 */
[----:B------:R-:W-:Y:S05]  /*0060*/  @P0 EXIT ;  /* 0x000000000000094d */ /* 0x000fea0003800000 */
[----:B------:R-:W0:Y:S01]  /*0070*/  LDC.64 R12, c[0x0][0x390] ;  /* 0x0000e400ff0c7b82 */ /* 0x000e220000000a00 */
[----:B------:R-:W1:Y:S01]  /*0080*/  LDCU.64 UR6, c[0x0][0x358] ;  /* 0x00006b00ff0677ac */ /* 0x000e620008000a00 */
[----:B0-----:R-:W-:-:S05]  /*0090*/  IMAD.WIDE R12, R21, 0x30, R12 ;  /* 0x00000030150c7825 */ /* 0x001fca00078e020c */
[----:B-1----:R0:W5:Y:S04]  /*00a0*/  LDG.E R23, desc[UR6][R12.64+0x20] ;  /* 0x000020060c177981 */ /* 0x002168000c1e1900 */
[----:B------:R0:W5:Y:S04]  /*00b0*/  LDG.E.64 R10, desc[UR6][R12.64+0x28] ;  /* 0x000028060c0a7981 */ /* 0x000168000c1e1b00 */
[----:B------:R0:W5:Y:S04]  /*00c0*/  LDG.E.64 R8, desc[UR6][R12.64] ;  /* 0x000000060c087981 */ /* 0x000168000c1e1b00 */
[----:B------:R0:W5:Y:S04]  /*00d0*/  LDG.E.64 R6, desc[UR6][R12.64+0x8] ;  /* 0x000008060c067981 */ /* 0x000168000c1e1b00 */
[----:B------:R0:W5:Y:S04]  /*00e0*/  LDG.E.64 R4, desc[UR6][R12.64+0x10] ;  /* 0x000010060c047981 */ /* 0x000168000c1e1b00 */
[----:B------:R0:W5:Y:S01]  /*00f0*/  LDG.E.64 R2, desc[UR6][R12.64+0x18] ;  /* 0x000018060c027981 */ /* 0x000162000c1e1b00 */
[----:B------:R-:W-:Y:S01]  /*0100*/  IMAD.MOV.U32 R22, RZ, RZ, 0x3f800000 ;  /* 0x3f800000ff167424 */ /* 0x000fe200078e00ff */
[----:B------:R-:W-:-:S06]  /*0110*/  UMOV UR4, URZ ;  /* 0x000000ff00047c82 */ /* 0x000fcc0008000000 */
.L_x_3:
[----:B-1----:R-:W-:Y:S01]  /*0120*/  BSSY.RECONVERGENT B0, `(.L_x_0) ;  /* 0x0000052000007945 */ /* 0x002fe20003800200 */
.L_x_1:
[----:B-----5:R-:W-:Y:S01]  /*0130*/  SHF.R.U32.HI R14, RZ, 0x2, R9 ;  /* 0x00000002ff0e7819 */ /* 0x020fe20000011609 */
[----:B-1----:R-:W-:-:S03]  /*0140*/  IMAD.SHL.U32 R16, R5, 0x10, RZ ;  /* 0x0000001005107824 */ /* 0x002fc600078e00ff */
[----:B------:R-:W-:-:S05]  /*0150*/  LOP3.LUT R14, R14, R9, RZ, 0x3c, !PT ;  /* 0x000000090e0e7212 */ /* 0x000fca00078e3cff */
[----:B------:R-:W-:-:S05]  /*0160*/  IMAD.SHL.U32 R9, R14, 0x2, RZ ;  /* 0x000000020e097824 */ /* 0x000fca00078e00ff */
[----:B------:R-:W-:Y:S01]  /*0170*/  LOP3.LUT R15, R5, R16, R9, 0x96, !PT ;  /* 0x00000010050f7212 */ /* 0x000fe200078e9609 */
[----:B------:R-:W-:Y:S01]  /*0180*/  IMAD.MOV.U32 R16, RZ, RZ, 0x2f800000 ;  /* 0x2f800000ff107424 */ /* 0x000fe200078e00ff */
[----:B------:R-:W-:Y:S02]  /*0190*/  IADD3 R9, PT, PT, R8, 0x587c5, RZ ;  /* 0x000587c508097810 */ /* 0x000fe40007ffe0ff */
[----:B------:R-:W-:-:S05]  /*01a0*/  LOP3.LUT R14, R15, R14, RZ, 0x3c, !PT ;  /* 0x0000000e0f0e7212 */ /* 0x000fca00078e3cff */
[----:B------:R-:W-:-:S05]  /*01b0*/  IMAD.IADD R15, R14, 0x1, R9 ;  /* 0x000000010e0f7824 */ /* 0x000fca00078e0209 */
[----:B------:R-:W-:-:S05]  /*01c0*/  I2FP.F32.U32 R15, R15 ;  /* 0x0000000f000f7245 */ /* 0x000fca0000201000 */
[----:B------:R-:W-:-:S05]  /*01d0*/  FFMA R15, R15, R16, 1.1641532182693481445e-10 ;  /* 0x2f0000000f0f7423 */ /* 0x000fca0000000010 */
[----:B------:R-:W-:-:S13]  /*01e0*/  FSETP.GEU.AND P0, PT, R15, R22, PT ;  /* 0x000000160f00720b */ /* 0x000fda0003f0e000 */
[----:B------:R-:W1:Y:S01]  /*01f0*/  @P0 LDC.64 R16, c[0x0][0x380] ;  /* 0x0000e000ff100b82 */ /* 0x000e620000000a00 */
[----:B------:R-:W-:-:S04]  /*0200*/  @P0 IMAD.SHL.U32 R15, R21, 0x4, RZ ;  /* 0x00000004150f0824 */ /* 0x000fc800078e00ff */
[----:B-1----:R-:W-:-:S05]  /*0210*/  @P0 IMAD.WIDE R16, R15, 0x4, R16 ;  /* 0x000000040f100825 */ /* 0x002fca00078e0210 */
[----:B------:R-:W2:Y:S04]  /*0220*/  @P0 LDG.E R24, desc[UR6][R16.64] ;  /* 0x0000000610180981 */ /* 0x000ea8000c1e1900 */
[----:B------:R-:W3:Y:S04]  /*0230*/  @P0 LDG.E R20, desc[UR6][R16.64+0x4] ;  /* 0x0000040610140981 */ /* 0x000ee8000c1e1900 */
[----:B------:R-:W4:Y:S04]  /*0240*/  @P0 LDG.E R19, desc[UR6][R16.64+0x8] ;  /* 0x0000080610130981 */ /* 0x000f28000c1e1900 */
[----:B------:R-:W4:Y:S01]  /*0250*/  @P0 LDG.E R18, desc[UR6][R16.64+0xc] ;  /* 0x00000c0610120981 */ /* 0x000f22000c1e1900 */
[----:B------:R-:W-:-:S04]  /*0260*/  @!P0 SHF.R.U32.HI R25, RZ, 0x2, R6 ;  /* 0x00000002ff198819 */ /* 0x000fc80000011606 */
[----:B------:R-:W-:-:S05]  /*0270*/  @!P0 LOP3.LUT R25, R25, R6, RZ, 0x3c, !PT ;  /* 0x0000000619198212 */ /* 0x000fca00078e3cff */
[----:B------:R-:W-:Y:S01]  /*0280*/  @!P0 IMAD.SHL.U32 R17, R25, 0x2, RZ ;  /* 0x0000000219118824 */ /* 0x000fe200078e00ff */
[C---:B--2---:R-:W-:Y:S02]  /*0290*/  @P0 FMNMX R15, R24.reuse, -1.00000000000000000000e+09, !PT ;  /* 0xce6e6b28180f0809 */ /* 0x044fe40007800000 */
[----:B------:R-:W-:Y:S02]  /*02a0*/  @P0 FSETP.GT.AND P2, PT, R24, -1.00000000000000000000e+09, PT ;  /* 0xce6e6b281800080b */ /* 0x000fe40003f44000 */
[-C--:B---3--:R-:W-:Y:S02]  /*02b0*/  @P0 FSETP.GT.AND P3, PT, R20, R15.reuse, PT ;  /* 0x0000000f1400020b */ /* 0x088fe40003f64000 */
[----:B------:R-:W-:Y:S02]  /*02c0*/  @P0 SEL R0, R0, RZ, !P2 ;  /* 0x000000ff00000207 */ /* 0x000fe40005000000 */
[----:B------:R-:W-:Y:S02]  /*02d0*/  @P0 FSEL R20, R20, R15, P3 ;  /* 0x0000000f14140208 */ /* 0x000fe40001800000 */
[----:B------:R-:W-:Y:S01]  /*02e0*/  @P0 MOV R15, R14 ;  /* 0x0000000e000f0202 */ /* 0x000fe20000000f00 */
[----:B------:R-:W-:Y:S01]  /*02f0*/  @P0 IMAD.MOV.U32 R14, RZ, RZ, R5 ;  /* 0x000000ffff0e0224 */ /* 0x000fe200078e0005 */
[----:B----4-:R-:W-:-:S02]  /*0300*/  @P0 FSETP.GT.AND P1, PT, R19, R20, PT ;  /* 0x000000141300020b */ /* 0x010fc40003f24000 */
[----:B------:R-:W-:Y:S02]  /*0310*/  @P0 SEL R0, R0, 0x1, !P3 ;  /* 0x0000000100000807 */ /* 0x000fe40005800000 */
[----:B------:R-:W-:Y:S02]  /*0320*/  @!P0 SHF.L.U32 R16, R14, 0x4, RZ ;  /* 0x000000040e108819 */ /* 0x000fe400000006ff */
[----:B------:R-:W-:Y:S01]  /*0330*/  @P0 FSEL R19, R19, R20, P1 ;  /* 0x0000001413130208 */ /* 0x000fe20000800000 */
[----:B------:R-:W-:Y:S01]  /*0340*/  IMAD.MOV.U32 R20, RZ, RZ, R8 ;  /* 0x000000ffff147224 */ /* 0x000fe200078e0008 */
[----:B------:R-:W-:Y:S01]  /*0350*/  @!P0 LOP3.LUT R17, R25, R17, R16, 0x96, !PT ;  /* 0x0000001119118212 */ /* 0x000fe200078e9610 */
[----:B------:R-:W-:Y:S01]  /*0360*/  @P0 IMAD.MOV.U32 R8, RZ, RZ, R9 ;  /* 0x000000ffff080224 */ /* 0x000fe200078e0009 */
[----:B------:R-:W-:Y:S02]  /*0370*/  @P0 FSETP.GT.AND P2, PT, R18, R19, PT ;  /* 0x000000131200020b */ /* 0x000fe40003f44000 */
[----:B------:R-:W-:-:S02]  /*0380*/  @!P0 IADD3 R8, PT, PT, R20, 0xb0f8a, RZ ;  /* 0x000b0f8a14088810 */ /* 0x000fc40007ffe0ff */
[----:B------:R-:W-:Y:S02]  /*0390*/  @!P0 LOP3.LUT R15, R17, R14, RZ, 0x3c, !PT ;  /* 0x0000000e110f8212 */ /* 0x000fe400078e3cff */
[----:B------:R-:W-:Y:S01]  /*03a0*/  @P0 SEL R0, R0, 0x2, !P1 ;  /* 0x0000000200000807 */ /* 0x000fe20004800000 */
[----:B------:R-:W1:Y:S02]  /*03b0*/  LDC.64 R16, c[0x0][0x380] ;  /* 0x0000e000ff107b82 */ /* 0x000e640000000a00 */
[----:B------:R-:W-:Y:S01]  /*03c0*/  @!P0 IMAD.IADD R9, R15, 0x1, R8 ;  /* 0x000000010f098824 */ /* 0x000fe200078e0208 */
[----:B------:R-:W-:-:S04]  /*03d0*/  @P0 SEL R0, R0, 0x3, !P2 ;  /* 0x0000000300000807 */ /* 0x000fc80005000000 */
[----:B------:R-:W-:-:S05]  /*03e0*/  @!P0 LOP3.LUT R0, R9, 0x3, RZ, 0xc0, !PT ;  /* 0x0000000309008812 */ /* 0x000fca00078ec0ff */
[----:B------:R-:W-:-:S04]  /*03f0*/  IMAD.IADD R20, R0, 0x1, R21 ;  /* 0x0000000100147824 */ /* 0x000fc800078e0215 */
[----:B------:R-:W-:-:S04]  /*0400*/  IMAD.HI R9, R20, 0x38e38e39, RZ ;  /* 0x38e38e3914097827 */ /* 0x000fc800078e02ff */
[----:B------:R-:W-:Y:S01]  /*0410*/  IMAD R27, R21, 0x3, R20 ;  /* 0x00000003151b7824 */ /* 0x000fe200078e0214 */
[----:B------:R-:W-:-:S04]  /*0420*/  SHF.R.S32.HI R18, RZ, 0x1, R9 ;  /* 0x00000001ff127819 */ /* 0x000fc80000011409 */
[----:B------:R-:W-:-:S05]  /*0430*/  LEA.HI R25, R9, R18, RZ, 0x1 ;  /* 0x0000001209197211 */ /* 0x000fca00078f08ff */
[----:B------:R-:W-:Y:S02]  /*0440*/  IMAD R25, R25, -0x9, R20 ;  /* 0xfffffff719197824 */ /* 0x000fe400078e0214 */
[----:B------:R-:W2:Y:S03]  /*0450*/  LDC.64 R20, c[0x0][0x388] ;  /* 0x0000e200ff147b82 */ /* 0x000ea60000000a00 */
[----:B------:R-:W-:-:S05]  /*0460*/  SHF.L.U32 R19, R25, 0x2, RZ ;  /* 0x0000000219137819 */ /* 0x000fca00000006ff */
[----:B-1----:R-:W-:-:S05]  /*0470*/  IMAD.WIDE R18, R19, 0x4, R16 ;  /* 0x0000000413127825 */ /* 0x002fca00078e0210 */
[----:B------:R-:W3:Y:S04]  /*0480*/  LDG.E R9, desc[UR6][R18.64] ;  /* 0x0000000612097981 */ /* 0x000ee8000c1e1900 */
[----:B------:R-:W3:Y:S04]  /*0490*/  LDG.E R24, desc[UR6][R18.64+0x4] ;  /* 0x0000040612187981 */ /* 0x000ee8000c1e1900 */
[----:B------:R-:W4:Y:S01]  /*04a0*/  LDG.E R26, desc[UR6][R18.64+0x8] ;  /* 0x00000806121a7981 */ /* 0x000f22000c1e1900 */
[----:B--2---:R-:W-:-:S03]  /*04b0*/  IMAD.WIDE R20, R25, 0x4, R20 ;  /* 0x0000000419147825 */ /* 0x004fc600078e0214 */
[----:B------:R1:W4:Y:S04]  /*04c0*/  LDG.E R29, desc[UR6][R18.64+0xc] ;  /* 0x00000c06121d7981 */ /* 0x000328000c1e1900 */
[----:B------:R2:W4:Y:S01]  /*04d0*/  LDG.E R20, desc[UR6][R20.64] ;  /* 0x0000000614147981 */ /* 0x000522000c1e1900 */
[----:B------:R-:W-:-:S05]  /*04e0*/  IMAD.WIDE R16, R27, 0x4, R16 ;  /* 0x000000041b107825 */ /* 0x000fca00078e0210 */
[----:B------:R-:W4:Y:S01]  /*04f0*/  LDG.E R27, desc[UR6][R16.64] ;  /* 0x00000006101b7981 */ /* 0x000f22000c1e1900 */
[----:B------:R-:W-:Y:S01]  /*0500*/  ISETP.NE.AND P1, PT, R25, 0x8, PT ;  /* 0x000000081900780c */ /* 0x000fe20003f25270 */
[----:B-1----:R-:W-:Y:S02]  /*0510*/  @P0 IMAD.MOV.U32 R18, RZ, RZ, R7 ;  /* 0x000000ffff120224 */ /* 0x002fe400078e0007 */
[--C-:B------:R-:W-:Y:S02]  /*0520*/  @P0 IMAD.MOV.U32 R19, RZ, RZ, R4.reuse ;  /* 0x000000ffff130224 */ /* 0x100fe400078e0004 */
[----:B------:R-:W-:Y:S01]  /*0530*/  @!P0 IMAD.MOV.U32 R18, RZ, RZ, R4 ;  /* 0x000000ffff128224 */ /* 0x000fe200078e0004 */
[----:B------:R-:W-:Y:S01]  /*0540*/  MOV R4, R14 ;  /* 0x0000000e00047202 */ /* 0x000fe20000000f00 */
[----:B------:R-:W-:Y:S02]  /*0550*/  @!P0 IMAD.MOV.U32 R19, RZ, RZ, R5 ;  /* 0x000000ffff138224 */ /* 0x000fe400078e0005 */
[----:B------:R-:W-:-:S02]  /*0560*/  IMAD.MOV.U32 R5, RZ, RZ, R15 ;  /* 0x000000ffff057224 */ /* 0x000fc400078e000f */
[----:B--2---:R-:W-:Y:S01]  /*0570*/  IMAD.MOV.U32 R21, RZ, RZ, R25 ;  /* 0x000000ffff157224 */ /* 0x004fe200078e0019 */
[----:B---3--:R-:W-:-:S04]  /*0580*/  FMNMX3 R24, R9, -1.00000000000000000000e+09, R24, !PT ;  /* 0xce6e6b2809187876 */ /* 0x008fc80007800018 */
[----:B----4-:R-:W-:Y:S02]  /*0590*/  FMNMX3 R24, R24, R26, R29, !PT ;  /* 0x0000001a18187276 */ /* 0x010fe4000780001d */
[----:B------:R-:W-:-:S05]  /*05a0*/  I2FP.F32.S32 R9, R20 ;  /* 0x0000001400097245 */ /* 0x000fca0000201400 */
[----:B------:R-:W-:Y:S01]  /*05b0*/  FFMA R24, R24, 0.89999997615814208984, R9 ;  /* 0x3f66666618187823 */ /* 0x000fe20000000009 */
[----:B------:R-:W-:Y:S01]  /*05c0*/  @P0 MOV R9, R6 ;  /* 0x0000000600090202 */ /* 0x000fe20000000f00 */
[----:B------:R-:W-:Y:S01]  /*05d0*/  IMAD.MOV.U32 R6, RZ, RZ, R18 ;  /* 0x000000ffff067224 */ /* 0x000fe200078e0012 */
[----:B------:R-:W-:Y:S01]  /*05e0*/  @!P0 MOV R9, R7 ;  /* 0x0000000700098202 */ /* 0x000fe20000000f00 */
[----:B------:R-:W-:Y:S01]  /*05f0*/  FADD R24, R24, -R27 ;  /* 0x8000001b18187221 */ /* 0x000fe20000000000 */
[----:B------:R-:W-:-:S03]  /*0600*/  IMAD.MOV.U32 R7, RZ, RZ, R19 ;  /* 0x000000ffff077224 */ /* 0x000fc600078e0013 */
[----:B------:R-:W-:-:S05]  /*0610*/  FFMA R27, R24, 0.10000000149011611938, R27 ;  /* 0x3dcccccd181b7823 */ /* 0x000fca000000001b */
[----:B------:R1:W-:Y:S01]  /*0620*/  STG.E desc[UR6][R16.64], R27 ;  /* 0x0000001b10007986 */ /* 0x0003e2000c101906 */
[----:B------:R-:W-:Y:S05]  /*0630*/  @P1 BRA `(.L_x_1) ;  /* 0xfffffff800bc1947 */ /* 0x000fea000383ffff */
[----:B------:R-:W-:Y:S05]  /*0640*/  BSYNC.RECONVERGENT B0 ;  /* 0x0000000000007941 */ /* 0x000fea0003800200 */
.L_x_0:
[----:B------:R-:W-:Y:S01]  /*0650*/  UIADD3 UR4, UPT, UPT, UR4, 0x1, URZ ;  /* 0x0000000104047890 */ /* 0x000fe2000fffe0ff */
[----:B------:R-:W-:Y:S02]  /*0660*/  HFMA2 R21, -RZ, RZ, 0, 4.76837158203125e-07 ;  /* 0x00000008ff157431 */ /* 0x000fe400000001ff */
[----:B------:R-:W-:Y:S01]  /*0670*/  FMUL R22, R22, 0.99000000953674316406 ;  /* 0x3f7d70a416167820 */ /* 0x000fe20000400000 */
[----:B------:R-:W-:Y:S01]  /*0680*/  IMAD.MOV.U32 R6, RZ, RZ, R18 ;  /* 0x000000ffff067224 */ /* 0x000fe200078e0012 */
[----:B------:R-:W-:Y:S01]  /*0690*/  UISETP.NE.AND UP0, UPT, UR4, 0x3e8, UPT ;  /* 0x000003e80400788c */ /* 0x000fe2000bf05270 */
[----:B------:R-:W-:Y:S01]  /*06a0*/  IMAD.MOV.U32 R7, RZ, RZ, R19 ;  /* 0x000000ffff077224 */ /* 0x000fe200078e0013 */
[----:B------:R-:W-:Y:S01]  /*06b0*/  MOV R4, R14 ;  /* 0x0000000e00047202 */ /* 0x000fe20000000f00 */
[----:B------:R-:W-:-:S06]  /*06c0*/  IMAD.MOV.U32 R5, RZ, RZ, R15 ;  /* 0x000000ffff057224 */ /* 0x000fcc00078e000f */
[----:B------:R-:W-:Y:S05]  /*06d0*/  BRA.U.ANY !UP0, `(.L_x_2) ;  /* 0x0000000108047547 */ /* 0x000fea000b900000 */
[----:B------:R-:W-:Y:S05]  /*06e0*/  BRA `(.L_x_3) ;  /* 0xfffffff8008c7947 */ /* 0x000fea000383ffff */
.L_x_2:
[----:B------:R-:W-:Y:S04]  /*06f0*/  STG.E.64 desc[UR6][R12.64], R8 ;  /* 0x000000080c007986 */ /* 0x000fe8000c101b06 */
[----:B------:R-:W-:Y:S04]  /*0700*/  STG.E.64 desc[UR6][R12.64+0x8], R18 ;  /* 0x000008120c007986 */ /* 0x000fe8000c101b06 */
[----:B------:R-:W-:Y:S04]  /*0710*/  STG.E.64 desc[UR6][R12.64+0x10], R14 ;  /* 0x0000100e0c007986 */ /* 0x000fe8000c101b06 */
[----:B------:R-:W-:Y:S04]  /*0720*/  STG.E.64 desc[UR6][R12.64+0x18], R2 ;  /* 0x000018020c007986 */ /* 0x000fe8000c101b06 */
[----:B------:R-:W-:Y:S04]  /*0730*/  STG.E.64 desc[UR6][R12.64+0x28], R10 ;  /* 0x0000280a0c007986 */ /* 0x000fe8000c101b06 */
[----:B------:R-:W-:Y:S01]  /*0740*/  STG.E desc[UR6][R12.64+0x20], R23 ;  /* 0x000020170c007986 */ /* 0x000fe2000c101906 */
[----:B------:R-:W-:Y:S05]  /*0750*/  EXIT ;  /* 0x000000000000794d */ /* 0x000fea0003800000 */
.L_x_4:
[----:B------:R-:W-:-:S00]  /*0760*/  BRA `(.L_x_4) ;  /* 0xfffffffc00fc7947 */ /* 0x000fc0000383ffff */
[----:B------:R-:W-:-:S00]  /*0770*/  NOP ;  /* 0x0000000000007918 */ /* 0x000fc00000000000 */
        /* <DEDUP_REMOVED lines=8> */
.L_x_14:


//--------------------- .text._Z9init_randP17curandStateXORWOWi --------------------------
	.section	.text._Z9init_randP17curandStateXORWOWi,"ax",@progbits
	.align	128
        .global         _Z9init_randP17curandStateXORWOWi
        .type           _Z9init_randP17curandStateXORWOWi,@function
        .size           _Z9init_randP17curandStateXORWOWi,(.L_x_15 - _Z9init_randP17curandStateXORWOWi)
        .other          _Z9init_randP17curandStateXORWOWi,@"STO_CUDA_ENTRY STV_DEFAULT"
_Z9init_randP17curandStateXORWOWi:
.text._Z9init_randP17curandStateXORWOWi:
[----:B------:R-:W-:Y:S01]  /*0000*/  LDC R1, c[0x0][0x37c] ;  /* 0x0000df00ff017b82 */ /* 0x000fe20000000800 */
[----:B------:R-:W0:Y:S07]  /*0010*/  S2R R13, SR_TID.X ;  /* 0x00000000000d7919 */ /* 0x000e2e0000002100 */
[----:B------:R-:W0:Y:S08]  /*0020*/  S2UR UR4, SR_CTAID.X ;  /* 0x00000000000479c3 */ /* 0x000e300000002500 */
[----:B------:R-:W0:Y:S02]  /*0030*/  LDC R0, c[0x0][0x360] ;  /* 0x0000d800ff007b82 */ /* 0x000e240000000800 */
[----:B0-----:R-:W-:-:S05]  /*0040*/  IMAD R13, R0, UR4, R13 ;  /* 0x00000004000d7c24 */ /* 0x001fca000f8e020d */
[----:B------:R-:W-:-:S13]  /*0050*/  ISETP.GT.AND P0, PT, R13, 0x8, PT ;  /* 0x000000080d00780c */ /* 0x000fda0003f04270 */
[----:B------:R-:W-:Y:S05]  /*0060*/  @P0 EXIT ;  /* 0x000000000000094d */ /* 0x000fea0003800000 */
[----:B------:R-:W0:Y:S01]  /*0070*/  LDC R2, c[0x0][0x388] ;  /* 0x0000e200ff027b82 */ /* 0x000e220000000800 */
[----:B------:R-:W1:Y:S01]  /*0080*/  LDCU.64 UR4, c[0x0][0x358] ;  /* 0x00006b00ff0477ac */ /* 0x000e620008000a00 */
[----:B------:R-:W-:Y:S01]  /*0090*/  IMAD.MOV.U32 R3, RZ, RZ, -0x266e14b1 ;  /* 0xd991eb4fff037424 */ /* 0x000fe200078e00ff */
[----:B------:R-:W-:Y:S05]  /*00a0*/  BSSY.RECONVERGENT B0, `(.L_x_5) ;  /* 0x00000e2000007945 */ /* 0x000fea0003800200 */
[----:B------:R-:W2:Y:S01]  /*00b0*/  LDC.64 R6, c[0x0][0x380] ;  /* 0x0000e000ff067b82 */ /* 0x000ea20000000a00 */
[C---:B0-----:R-:W-:Y:S02]  /*00c0*/  LOP3.LUT R0, R2.reuse, 0xaad26b49, RZ, 0x3c, !PT ;  /* 0xaad26b4902007812 */ /* 0x041fe400078e3cff */
[----:B------:R-:W-:-:S03]  /*00d0*/  ISETP.GT.AND P0, PT, R2, -0x1, PT ;  /* 0xffffffff0200780c */ /* 0x000fc60003f04270 */
[----:B------:R-:W-:Y:S01]  /*00e0*/  IMAD R0, R0, 0x4182bed5, RZ ;  /* 0x4182bed500007824 */ /* 0x000fe200078e02ff */
[----:B------:R-:W-:Y:S01]  /*00f0*/  SEL R3, R3, 0x8bf16996, P0 ;  /* 0x8bf1699603037807 */ /* 0x000fe20000000000 */
[C---:B--2---:R-:W-:Y:S01]  /*0100*/  IMAD.WIDE R6, R13.reuse, 0x30, R6 ;  /* 0x000000300d067825 */ /* 0x044fe200078e0206 */
[----:B------:R-:W-:Y:S02]  /*0110*/  ISETP.NE.AND P0, PT, R13, RZ, PT ;  /* 0x000000ff0d00720c */ /* 0x000fe40003f05270 */
[C---:B------:R-:W-:Y:S01]  /*0120*/  IADD3 R4, PT, PT, R3.reuse, 0x64f0c9, R0 ;  /* 0x0064f0c903047810 */ /* 0x040fe20007ffe000 */
[C---:B------:R-:W-:Y:S01]  /*0130*/  VIADD R5, R0.reuse, 0x75bcd15 ;  /* 0x075bcd1500057836 */ /* 0x040fe20000000000 */
[C---:B------:R-:W-:Y:S01]  /*0140*/  LOP3.LUT R8, R0.reuse, 0x159a55e5, RZ, 0x3c, !PT ;  /* 0x159a55e500087812 */ /* 0x040fe200078e3cff */
[----:B------:R-:W-:Y:S01]  /*0150*/  VIADD R11, R0, 0x583f19 ;  /* 0x00583f19000b7836 */ /* 0x000fe20000000000 */
[C---:B------:R-:W-:Y:S01]  /*0160*/  LOP3.LUT R10, R3.reuse, 0x5491333, RZ, 0x3c, !PT ;  /* 0x05491333030a7812 */ /* 0x040fe200078e3cff */
[----:B------:R-:W-:Y:S01]  /*0170*/  VIADD R9, R3, 0x1f123bb5 ;  /* 0x1f123bb503097836 */ /* 0x000fe20000000000 */
[----:B-1----:R0:W-:Y:S04]  /*0180*/  STG.E.64 desc[UR4][R6.64], R4 ;  /* 0x0000000406007986 */ /* 0x0021e8000c101b04 */
[----:B------:R0:W-:Y:S04]  /*0190*/  STG.E.64 desc[UR4][R6.64+0x8], R8 ;  /* 0x0000080806007986 */ /* 0x0001e8000c101b04 */
[----:B------:R0:W-:Y:S01]  /*01a0*/  STG.E.64 desc[UR4][R6.64+0x10], R10 ;  /* 0x0000100a06007986 */ /* 0x0001e2000c101b04 */
[----:B------:R-:W-:Y:S05]  /*01b0*/  @!P0 BRA `(.L_x_6) ;  /* 0x0000000c00408947 */ /* 0x000fea0003800000 */
[----:B------:R-:W-:Y:S01]  /*01c0*/  SHF.R.S32.HI R0, RZ, 0x1f, R13 ;  /* 0x0000001fff007819 */ /* 0x000fe2000001140d */
[----:B------:R-:W-:-:S07]  /*01d0*/  IMAD.MOV.U32 R12, RZ, RZ, RZ ;  /* 0x000000ffff0c7224 */ /* 0x000fce00078e00ff */
.L_x_12:
[----:B-1----:R-:W-:Y:S01]  /*01e0*/  LOP3.LUT R2, R13, 0x3, RZ, 0xc0, !PT ;  /* 0x000000030d027812 */ /* 0x002fe200078ec0ff */
[----:B------:R-:W-:Y:S03]  /*01f0*/  BSSY.RECONVERGENT B1, `(.L_x_7) ;  /* 0x00000c6000017945 */ /* 0x000fe60003800200 */
[----:B------:R-:W-:-:S04]  /*0200*/  ISETP.NE.U32.AND P0, PT, R2, RZ, PT ;  /* 0x000000ff0200720c */ /* 0x000fc80003f05070 */
[----:B------:R-:W-:-:S13]  /*0210*/  ISETP.NE.AND.EX P0, PT, RZ, RZ, PT, P0 ;  /* 0x000000ffff00720c */ /* 0x000fda0003f05300 */
[----:B------:R-:W-:Y:S05]  /*0220*/  @!P0 BRA `(.L_x_8) ;  /* 0x0000000c00088947 */ /* 0x000fea0003800000 */
[----:B0-----:R-:W0:Y:S01]  /*0230*/  LDC.64 R8, c[0x4][RZ] ;  /* 0x01000000ff087b82 */ /* 0x001e220000000a00 */
[----:B------:R-:W-:Y:S02]  /*0240*/  IMAD.MOV.U32 R14, RZ, RZ, RZ ;  /* 0x000000ffff0e7224 */ /* 0x000fe400078e00ff */
[----:B0-----:R-:W-:-:S07]  /*0250*/  IMAD.WIDE.U32 R8, R12, 0xc80, R8 ;  /* 0x00000c800c087825 */ /* 0x001fce00078e0008 */
.L_x_11:
[----:B-1----:R-:W-:Y:S01]  /*0260*/  IMAD.MOV.U32 R15, RZ, RZ, RZ ;  /* 0x000000ffff0f7224 */ /* 0x002fe200078e00ff */
[----:B------:R-:W-:Y:S01]  /*0270*/  CS2R R2, SRZ ;  /* 0x0000000000027805 */ /* 0x000fe2000001ff00 */
[----:B------:R-:W-:Y:S01]  /*0280*/  IMAD.MOV.U32 R17, RZ, RZ, RZ ;  /* 0x000000ffff117224 */ /* 0x000fe200078e00ff */
[----:B------:R-:W-:-:S07]  /*0290*/  CS2R R4, SRZ ;  /* 0x0000000000047805 */ /* 0x000fce000001ff00 */
.L_x_10:
[----:B------:R-:W-:-:S05]  /*02a0*/  IMAD.WIDE.U32 R10, R17, 0x4, R6 ;  /* 0x00000004110a7825 */ /* 0x000fca00078e0006 */
[----:B------:R0:W5:Y:S01]  /*02b0*/  LDG.E R16, desc[UR4][R10.64+0x4] ;  /* 0x000004040a107981 */ /* 0x000162000c1e1900 */
[----:B------:R-:W-:-:S07]  /*02c0*/  IMAD.MOV.U32 R19, RZ, RZ, RZ ;  /* 0x000000ffff137224 */ /* 0x000fce00078e00ff */
.L_x_9:
[----:B-----5:R-:W-:Y:S01]  /*02d0*/  SHF.R.U32.HI R24, RZ, R19, R16 ;  /* 0x00000013ff187219 */ /* 0x020fe20000011610 */
[----:B0-----:R-:W-:-:S03]  /*02e0*/  IMAD.SHL.U32 R10, R17, 0x20, RZ ;  /* 0x00000020110a7824 */ /* 0x001fc600078e00ff */
[----:B------:R-:W-:Y:S01]  /*02f0*/  LOP3.LUT R11, R24, 0x1, RZ, 0xc0, !PT ;  /* 0x00000001180b7812 */ /* 0x000fe200078ec0ff */
[----:B------:R-:W-:-:S03]  /*0300*/  IMAD.IADD R10, R10, 0x1, R19 ;  /* 0x000000010a0a7824 */ /* 0x000fc600078e0213 */
[----:B------:R-:W-:Y:S01]  /*0310*/  ISETP.NE.U32.AND P0, PT, R11, 0x1, PT ;  /* 0x000000010b00780c */ /* 0x000fe20003f05070 */
[----:B------:R-:W-:-:S03]  /*0320*/  IMAD R11, R10, 0x5, RZ ;  /* 0x000000050a0b7824 */ /* 0x000fc600078e02ff */
[----:B------:R-:W-:Y:S01]  /*0330*/  R2P PR, R24, 0x7e ;  /* 0x0000007e18007804 */ /* 0x000fe20000000000 */
[----:B------:R-:W-:-:S08]  /*0340*/  IMAD.WIDE.U32 R10, R11, 0x4, R8 ;  /* 0x000000040b0a7825 */ /* 0x000fd000078e0008 */
[----:B------:R-:W2:Y:S04]  /*0350*/  @!P0 LDG.E R18, desc[UR4][R10.64] ;  /* 0x000000040a128981 */ /* 0x000ea8000c1e1900 */
[----:B------:R-:W3:Y:S04]  /*0360*/  @!P0 LDG.E R20, desc[UR4][R10.64+0x10] ;  /* 0x000010040a148981 */ /* 0x000ee8000c1e1900 */
[----:B------:R-:W4:Y:S04]  /*0370*/  @P1 LDG.E R22, desc[UR4][R10.64+0x14] ;  /* 0x000014040a161981 */ /* 0x000f28000c1e1900 */
[----:B------:R-:W4:Y:S04]  /*0380*/  @P2 LDG.E R26, desc[UR4][R10.64+0x28] ;  /* 0x000028040a1a2981 */ /* 0x000f28000c1e1900 */
[----:B------:R-:W4:Y:S04]  /*0390*/  @!P0 LDG.E R21, desc[UR4][R10.64+0x4] ;  /* 0x000004040a158981 */ /* 0x000f28000c1e1900 */
[----:B------:R-:W4:Y:S04]  /*03a0*/  @!P0 LDG.E R23, desc[UR4][R10.64+0xc] ;  /* 0x00000c040a178981 */ /* 0x000f28000c1e1900 */
[----:B------:R-:W4:Y:S04]  /*03b0*/  @P1 LDG.E R25, desc[UR4][R10.64+0x18] ;  /* 0x000018040a191981 */ /* 0x000f28000c1e1900 */
[----:B------:R-:W4:Y:S04]  /*03c0*/  @P3 LDG.E R28, desc[UR4][R10.64+0x3c] ;  /* 0x00003c040a1c3981 */ /* 0x000f28000c1e1900 */
[----:B------:R-:W4:Y:S01]  /*03d0*/  @P6 LDG.E R27, desc[UR4][R10.64+0x7c] ;  /* 0x00007c040a1b6981 */ /* 0x000f22000c1e1900 */
[----:B--2---:R-:W-:-:S03]  /*03e0*/  @!P0 LOP3.LUT R15, R15, R18, RZ, 0x3c, !PT ;  /* 0x000000120f0f8212 */ /* 0x004fc600078e3cff */
[----:B------:R-:W2:Y:S01]  /*03f0*/  @!P0 LDG.E R18, desc[UR4][R10.64+0x8] ;  /* 0x000008040a128981 */ /* 0x000ea2000c1e1900 */
[----:B---3--:R-:W-:-:S03]  /*0400*/  @!P0 LOP3.LUT R3, R3, R20, RZ, 0x3c, !PT ;  /* 0x0000001403038212 */ /* 0x008fc600078e3cff */
[----:B------:R-:W3:Y:S01]  /*0410*/  @P1 LDG.E R20, desc[UR4][R10.64+0x24] ;  /* 0x000024040a141981 */ /* 0x000ee2000c1e1900 */
[----:B----4-:R-:W-:-:S03]  /*0420*/  @P1 LOP3.LUT R15, R15, R22, RZ, 0x3c, !PT ;  /* 0x000000160f0f1212 */ /* 0x010fc600078e3cff */
[----:B------:R-:W4:Y:S01]  /*0430*/  @P2 LDG.E R22, desc[UR4][R10.64+0x38] ;  /* 0x000038040a162981 */ /* 0x000f22000c1e1900 */
[----:B------:R-:W-:-:S03]  /*0440*/  @P2 LOP3.LUT R15, R15, R26, RZ, 0x3c, !PT ;  /* 0x0000001a0f0f2212 */ /* 0x000fc600078e3cff */
[----:B------:R-:W4:Y:S01]  /*0450*/  @P4 LDG.E R26, desc[UR4][R10.64+0x50] ;  /* 0x000050040a1a4981 */ /* 0x000f22000c1e1900 */
[----:B------:R-:W-:-:S03]  /*0460*/  @!P0 LOP3.LUT R4, R4, R21, RZ, 0x3c, !PT ;  /* 0x0000001504048212 */ /* 0x000fc600078e3cff */
[----:B------:R-:W4:Y:S01]  /*0470*/  @P1 LDG.E R21, desc[UR4][R10.64+0x20] ;  /* 0x000020040a151981 */ /* 0x000f22000c1e1900 */
[----:B------:R-:W-:-:S03]  /*0480*/  @!P0 LOP3.LUT R2, R2, R23, RZ, 0x3c, !PT ;  /* 0x0000001702028212 */ /* 0x000fc600078e3cff */
[----:B------:R-:W4:Y:S01]  /*0490*/  @P2 LDG.E R23, desc[UR4][R10.64+0x2c] ;  /* 0x00002c040a172981 */ /* 0x000f22000c1e1900 */
[----:B------:R-:W-:-:S03]  /*04a0*/  @P1 LOP3.LUT R4, R4, R25, RZ, 0x3c, !PT ;  /* 0x0000001904041212 */ /* 0x000fc600078e3cff */
[----:B------:R-:W4:Y:S01]  /*04b0*/  @P2 LDG.E R25, desc[UR4][R10.64+0x34] ;  /* 0x000034040a192981 */ /* 0x000f22000c1e1900 */
[----:B--2---:R-:W-:-:S03]  /*04c0*/  @!P0 LOP3.LUT R5, R5, R18, RZ, 0x3c, !PT ;  /* 0x0000001205058212 */ /* 0x004fc600078e3cff */
[----:B------:R-:W2:Y:S01]  /*04d0*/  @P1 LDG.E R18, desc[UR4][R10.64+0x1c] ;  /* 0x00001c040a121981 */ /* 0x000ea2000c1e1900 */
[----:B---3--:R-:W-:-:S03]  /*04e0*/  @P1 LOP3.LUT R3, R3, R20, RZ, 0x3c, !PT ;  /* 0x0000001403031212 */ /* 0x008fc600078e3cff */
[----:B------:R-:W3:Y:S01]  /*04f0*/  @P2 LDG.E R20, desc[UR4][R10.64+0x30] ;  /* 0x000030040a142981 */ /* 0x000ee2000c1e1900 */
[----:B----4-:R-:W-:-:S03]  /*0500*/  @P2 LOP3.LUT R3, R3, R22, RZ, 0x3c, !PT ;  /* 0x0000001603032212 */ /* 0x010fc600078e3cff */
[----:B------:R-:W4:Y:S01]  /*0510*/  @P3 LDG.E R22, desc[UR4][R10.64+0x4c] ;  /* 0x00004c040a163981 */ /* 0x000f22000c1e1900 */
[----:B------:R-:W-:-:S04]  /*0520*/  @P3 LOP3.LUT R15, R15, R28, RZ, 0x3c, !PT ;  /* 0x0000001c0f0f3212 */ /* 0x000fc800078e3cff */
[----:B------:R-:W-:Y:S02]  /*0530*/  @P4 LOP3.LUT R15, R15, R26, RZ, 0x3c, !PT ;  /* 0x0000001a0f0f4212 */ /* 0x000fe400078e3cff */
[----:B------:R-:W-:Y:S01]  /*0540*/  @P1 LOP3.LUT R2, R2, R21, RZ, 0x3c, !PT ;  /* 0x0000001502021212 */ /* 0x000fe200078e3cff */
[----:B------:R-:W4:Y:S04]  /*0550*/  @P5 LDG.E R26, desc[UR4][R10.64+0x64] ;  /* 0x000064040a1a5981 */ /* 0x000f28000c1e1900 */
[----:B------:R-:W4:Y:S01]  /*0560*/  @P3 LDG.E R21, desc[UR4][R10.64+0x40] ;  /* 0x000040040a153981 */ /* 0x000f22000c1e1900 */
[----:B------:R-:W-:Y:S02]  /*0570*/  @P2 LOP3.LUT R4, R4, R23, RZ, 0x3c, !PT ;  /* 0x0000001704042212 */ /* 0x000fe400078e3cff */
[----:B------:R-:W-:Y:S01]  /*0580*/  @P2 LOP3.LUT R2, R2, R25, RZ, 0x3c, !PT ;  /* 0x0000001902022212 */ /* 0x000fe200078e3cff */
[----:B------:R-:W4:Y:S04]  /*0590*/  @P3 LDG.E R23, desc[UR4][R10.64+0x48] ;  /* 0x000048040a173981 */ /* 0x000f28000c1e1900 */
[----:B------:R-:W4:Y:S01]  /*05a0*/  @P4 LDG.E R25, desc[UR4][R10.64+0x54] ;  /* 0x000054040a194981 */ /* 0x000f22000c1e1900 */
[----:B--2---:R-:W-:-:S03]  /*05b0*/  @P1 LOP3.LUT R5, R5, R18, RZ, 0x3c, !PT ;  /* 0x0000001205051212 */ /* 0x004fc600078e3cff */
[----:B------:R-:W2:Y:S01]  /*05c0*/  @P3 LDG.E R18, desc[UR4][R10.64+0x44] ;  /* 0x000044040a123981 */ /* 0x000ea2000c1e1900 */
[----:B---3--:R-:W-:-:S03]  /*05d0*/  @P2 LOP3.LUT R5, R5, R20, RZ, 0x3c, !PT ;  /* 0x0000001405052212 */ /* 0x008fc600078e3cff */
[----:B------:R-:W3:Y:S01]  /*05e0*/  @P4 LDG.E R20, desc[UR4][R10.64+0x58] ;  /* 0x000058040a144981 */ /* 0x000ee2000c1e1900 */
[----:B----4-:R-:W-:-:S03]  /*05f0*/  @P3 LOP3.LUT R3, R3, R22, RZ, 0x3c, !PT ;  /* 0x0000001603033212 */ /* 0x010fc600078e3cff */
[----:B------:R-:W4:Y:S01]  /*0600*/  @P4 LDG.E R22, desc[UR4][R10.64+0x60] ;  /* 0x000060040a164981 */ /* 0x000f22000c1e1900 */
[----:B------:R-:W-:Y:S02]  /*0610*/  LOP3.LUT P0, RZ, R24, 0x80, RZ, 0xc0, !PT ;  /* 0x0000008018ff7812 */ /* 0x000fe4000780c0ff */
[----:B------:R-:W-:Y:S02]  /*0620*/  @P5 LOP3.LUT R15, R15, R26, RZ, 0x3c, !PT ;  /* 0x0000001a0f0f5212 */ /* 0x000fe400078e3cff */
[----:B------:R-:W4:Y:S01]  /*0630*/  @P6 LDG.E R26, desc[UR4][R10.64+0x78] ;  /* 0x000078040a1a6981 */ /* 0x000f22000c1e1900 */
[----:B------:R-:W-:-:S03]  /*0640*/  @P3 LOP3.LUT R4, R4, R21, RZ, 0x3c, !PT ;  /* 0x0000001504043212 */ /* 0x000fc600078e3cff */
[----:B------:R-:W4:Y:S01]  /*0650*/  @P4 LDG.E R21, desc[UR4][R10.64+0x5c] ;  /* 0x00005c040a154981 */ /* 0x000f22000c1e1900 */
[----:B------:R-:W-:-:S03]  /*0660*/  @P3 LOP3.LUT R2, R2, R23, RZ, 0x3c, !PT ;  /* 0x0000001702023212 */ /* 0x000fc600078e3cff */
[----:B------:R-:W4:Y:S01]  /*0670*/  @P5 LDG.E R23, desc[UR4][R10.64+0x68] ;  /* 0x000068040a175981 */ /* 0x000f22000c1e1900 */
[----:B------:R-:W-:-:S03]  /*0680*/  @P4 LOP3.LUT R4, R4, R25, RZ, 0x3c, !PT ;  /* 0x0000001904044212 */ /* 0x000fc600078e3cff */
[----:B------:R-:W4:Y:S01]  /*0690*/  @P5 LDG.E R25, desc[UR4][R10.64+0x70] ;  /* 0x000070040a195981 */ /* 0x000f22000c1e1900 */
[----:B--2---:R-:W-:-:S03]  /*06a0*/  @P3 LOP3.LUT R5, R5, R18, RZ, 0x3c, !PT ;  /* 0x0000001205053212 */ /* 0x004fc600078e3cff */
[----:B------:R-:W2:Y:S01]  /*06b0*/  @P5 LDG.E R18, desc[UR4][R10.64+0x6c] ;  /* 0x00006c040a125981 */ /* 0x000ea2000c1e1900 */
[----:B---3--:R-:W-:-:S03]  /*06c0*/  @P4 LOP3.LUT R5, R5, R20, RZ, 0x3c, !PT ;  /* 0x0000001405054212 */ /* 0x008fc600078e3cff */
[----:B------:R-:W3:Y:S01]  /*06d0*/  @P5 LDG.E R20, desc[UR4][R10.64+0x74] ;  /* 0x000074040a145981 */ /* 0x000ee2000c1e1900 */
[----:B----4-:R-:W-:-:S03]  /*06e0*/  @P4 LOP3.LUT R3, R3, R22, RZ, 0x3c, !PT ;  /* 0x0000001603034212 */ /* 0x010fc600078e3cff */
[----:B------:R-:W4:Y:S01]  /*06f0*/  @P0 LDG.E R22, desc[UR4][R10.64+0x8c] ;  /* 0x00008c040a160981 */ /* 0x000f22000c1e1900 */
[----:B------:R-:W-:-:S03]  /*0700*/  @P6 LOP3.LUT R15, R15, R26, RZ, 0x3c, !PT ;  /* 0x0000001a0f0f6212 */ /* 0x000fc600078e3cff */
        /* <DEDUP_REMOVED lines=13> */
[----:B------:R-:W-:Y:S02]  /*07e0*/  @P6 LOP3.LUT R4, R4, R27, RZ, 0x3c, !PT ;  /* 0x0000001b04046212 */ /* 0x000fe400078e3cff */
[----:B------:R-:W-:Y:S02]  /*07f0*/  @P6 LOP3.LUT R2, R2, R21, RZ, 0x3c, !PT ;  /* 0x0000001502026212 */ /* 0x000fe400078e3cff */
[----:B------:R-:W-:Y:S02]  /*0800*/  @P0 LOP3.LUT R4, R4, R23, RZ, 0x3c, !PT ;  /* 0x0000001704040212 */ /* 0x000fe400078e3cff */
[----:B------:R-:W-:Y:S02]  /*0810*/  @P0 LOP3.LUT R2, R2, R25, RZ, 0x3c, !PT ;  /* 0x0000001902020212 */ /* 0x000fe400078e3cff */
[----:B--2---:R-:W-:Y:S02]  /*0820*/  @P6 LOP3.LUT R5, R5, R18, RZ, 0x3c, !PT ;  /* 0x0000001205056212 */ /* 0x004fe400078e3cff */
[----:B---3--:R-:W-:-:S02]  /*0830*/  @P6 LOP3.LUT R3, R3, R20, RZ, 0x3c, !PT ;  /* 0x0000001403036212 */ /* 0x008fc400078e3cff */
[----:B----4-:R-:W-:Y:S02]  /*0840*/  @P0 LOP3.LUT R5, R5, R22, RZ, 0x3c, !PT ;  /* 0x0000001605050212 */ /* 0x010fe400078e3cff */
[----:B------:R-:W-:Y:S02]  /*0850*/  @P0 LOP3.LUT R3, R3, R26, RZ, 0x3c, !PT ;  /* 0x0000001a03030212 */ /* 0x000fe400078e3cff */
[----:B------:R-:W-:-:S13]  /*0860*/  R2P PR, R24.B1, 0x7f ;  /* 0x0000007f18007804 */ /* 0x000fda0000001000 */
[----:B------:R-:W2:Y:S04]  /*0870*/  @P0 LDG.E R18, desc[UR4][R10.64+0xa0] ;  /* 0x0000a0040a120981 */ /* 0x000ea8000c1e1900 */
[----:B------:R-:W3:Y:S04]  /*0880*/  @P1 LDG.E R22, desc[UR4][R10.64+0xb4] ;  /* 0x0000b4040a161981 */ /* 0x000ee8000c1e1900 */
[----:B------:R-:W4:Y:S04]  /*0890*/  @P2 LDG.E R26, desc[UR4][R10.64+0xc8] ;  /* 0x0000c8040a1a2981 */ /* 0x000f28000c1e1900 */
[----:B------:R-:W4:Y:S04]  /*08a0*/  @P3 LDG.E R28, desc[UR4][R10.64+0xdc] ;  /* 0x0000dc040a1c3981 */ /* 0x000f28000c1e1900 */
[----:B------:R-:W4:Y:S04]  /*08b0*/  @P0 LDG.E R23, desc[UR4][R10.64+0xa4] ;  /* 0x0000a4040a170981 */ /* 0x000f28000c1e1900 */
[----:B------:R-:W4:Y:S04]  /*08c0*/  @P0 LDG.E R20, desc[UR4][R10.64+0xa8] ;  /* 0x0000a8040a140981 */ /* 0x000f28000c1e1900 */
[----:B------:R-:W4:Y:S04]  /*08d0*/  @P4 LDG.E R25, desc[UR4][R10.64+0xf0] ;  /* 0x0000f0040a194981 */ /* 0x000f28000c1e1900 */
        /* <DEDUP_REMOVED lines=21> */
[----:B------:R-:W-:Y:S02]  /*0a30*/  LOP3.LUT P0, RZ, R24, 0x8000, RZ, 0xc0, !PT ;  /* 0x0000800018ff7812 */ /* 0x000fe4000780c0ff */
[----:B----4-:R-:W-:Y:S01]  /*0a40*/  @P5 LOP3.LUT R15, R15, R26, RZ, 0x3c, !PT ;  /* 0x0000001a0f0f5212 */ /* 0x010fe200078e3cff */
[----:B------:R-:W4:Y:S04]  /*0a50*/  @P3 LDG.E R24, desc[UR4][R10.64+0xe4] ;  /* 0x0000e4040a183981 */ /* 0x000f28000c1e1900 */
[----:B------:R-:W2:Y:S01]  /*0a60*/  @P6 LDG.E R26, desc[UR4][R10.64+0x118] ;  /* 0x000118040a1a6981 */ /* 0x000ea2000c1e1900 */
        /* <DEDUP_REMOVED lines=8> */
[----:B---3--:R-:W-:-:S03]  /*0af0*/  @P2 LOP3.LUT R3, R3, R22, RZ, 0x3c, !PT ;  /* 0x0000001603032212 */ /* 0x008fc600078e3cff */
[----:B------:R-:W3:Y:S01]  /*0b00*/  @P4 LDG.E R22, desc[UR4][R10.64+0x100] ;  /* 0x000100040a164981 */ /* 0x000ee2000c1e1900 */
[----:B--2---:R-:W-:-:S03]  /*0b10*/  @P6 LOP3.LUT R15, R15, R26, RZ, 0x3c, !PT ;  /* 0x0000001a0f0f6212 */ /* 0x004fc600078e3cff */
[----:B------:R-:W2:Y:S01]  /*0b20*/  @P0 LDG.E R26, desc[UR4][R10.64+0x12c] ;  /* 0x00012c040a1a0981 */ /* 0x000ea2000c1e1900 */
[----:B----4-:R-:W-:-:S03]  /*0b30*/  @P2 LOP3.LUT R2, R2, R23, RZ, 0x3c, !PT ;  /* 0x0000001702022212 */ /* 0x010fc600078e3cff */
[----:B------:R-:W4:Y:S01]  /*0b40*/  @P4 LDG.E R23, desc[UR4][R10.64+0xfc] ;  /* 0x0000fc040a174981 */ /* 0x000f22000c1e1900 */
[----:B------:R-:W-:-:S03]  /*0b50*/  @P2 LOP3.LUT R5, R5, R20, RZ, 0x3c, !PT ;  /* 0x0000001405052212 */ /* 0x000fc600078e3cff */
[----:B------:R-:W4:Y:S01]  /*0b60*/  @P4 LDG.E R20, desc[UR4][R10.64+0xf8] ;  /* 0x0000f8040a144981 */ /* 0x000f22000c1e1900 */
[----:B------:R-:W-:Y:S02]  /*0b70*/  @P3 LOP3.LUT R2, R2, R27, RZ, 0x3c, !PT ;  /* 0x0000001b02023212 */ /* 0x000fe400078e3cff */
[----:B------:R-:W-:Y:S01]  /*0b80*/  @P3 LOP3.LUT R4, R4, R25, RZ, 0x3c, !PT ;  /* 0x0000001904043212 */ /* 0x000fe200078e3cff */
[----:B------:R-:W4:Y:S01]  /*0b90*/  @P5 LDG.E R27, desc[UR4][R10.64+0x110] ;  /* 0x000110040a1b5981 */ /* 0x000f22000c1e1900 */
[----:B------:R-:W-:-:S03]  /*0ba0*/  @P3 LOP3.LUT R5, R5, R24, RZ, 0x3c, !PT ;  /* 0x0000001805053212 */ /* 0x000fc600078e3cff */
[----:B------:R-:W4:Y:S04]  /*0bb0*/  @P5 LDG.E R25, desc[UR4][R10.64+0x108] ;  /* 0x000108040a195981 */ /* 0x000f28000c1e1900 */
        /* <DEDUP_REMOVED lines=19> */
[----:B------:R-:W-:-:S05]  /*0cf0*/  VIADD R19, R19, 0x10 ;  /* 0x0000001013137836 */ /* 0x000fca0000000000 */
[----:B------:R-:W-:Y:S02]  /*0d00*/  ISETP.NE.AND P1, PT, R19, 0x20, PT ;  /* 0x000000201300780c */ /* 0x000fe40003f25270 */
[----:B------:R-:W-:Y:S02]  /*0d10*/  @P5 LOP3.LUT R3, R3, R18, RZ, 0x3c, !PT ;  /* 0x0000001203035212 */ /* 0x000fe400078e3cff */
[----:B------:R-:W-:Y:S02]  /*0d20*/  @P6 LOP3.LUT R4, R4, R21, RZ, 0x3c, !PT ;  /* 0x0000001504046212 */ /* 0x000fe400078e3cff */
[----:B---3--:R-:W-:-:S04]  /*0d30*/  @P6 LOP3.LUT R3, R3, R22, RZ, 0x3c, !PT ;  /* 0x0000001603036212 */ /* 0x008fc800078e3cff */
[----:B--2---:R-:W-:Y:S02]  /*0d40*/  @P0 LOP3.LUT R3, R3, R26, RZ, 0x3c, !PT ;  /* 0x0000001a03030212 */ /* 0x004fe400078e3cff */
[----:B----4-:R-:W-:Y:S02]  /*0d50*/  @P6 LOP3.LUT R2, R2, R23, RZ, 0x3c, !PT ;  /* 0x0000001702026212 */ /* 0x010fe400078e3cff */
[----:B------:R-:W-:Y:S02]  /*0d60*/  @P6 LOP3.LUT R5, R5, R20, RZ, 0x3c, !PT ;  /* 0x0000001405056212 */ /* 0x000fe400078e3cff */
[----:B------:R-:W-:Y:S02]  /*0d70*/  @P0 LOP3.LUT R2, R2, R27, RZ, 0x3c, !PT ;  /* 0x0000001b02020212 */ /* 0x000fe400078e3cff */
[----:B------:R-:W-:Y:S02]  /*0d80*/  @P0 LOP3.LUT R4, R4, R25, RZ, 0x3c, !PT ;  /* 0x0000001904040212 */ /* 0x000fe400078e3cff */
[----:B------:R-:W-:Y:S01]  /*0d90*/  @P0 LOP3.LUT R5, R5, R24, RZ, 0x3c, !PT ;  /* 0x0000001805050212 */ /* 0x000fe200078e3cff */
[----:B------:R-:W-:Y:S06]  /*0da0*/  @P1 BRA `(.L_x_9) ;  /* 0xfffffff400481947 */ /* 0x000fec000383ffff */
[----:B------:R-:W-:-:S05]  /*0db0*/  VIADD R17, R17, 0x1 ;  /* 0x0000000111117836 */ /* 0x000fca0000000000 */
[----:B------:R-:W-:-:S13]  /*0dc0*/  ISETP.NE.AND P0, PT, R17, 0x5, PT ;  /* 0x000000051100780c */ /* 0x000fda0003f05270 */
[----:B------:R-:W-:Y:S05]  /*0dd0*/  @P0 BRA `(.L_x_10) ;  /* 0xfffffff400300947 */ /* 0x000fea000383ffff */
[----:B------:R1:W-:Y:S01]  /*0de0*/  STG.E.64 desc[UR4][R6.64+0x8], R4 ;  /* 0x0000080406007986 */ /* 0x0003e2000c101b04 */
[----:B------:R-:W-:Y:S01]  /*0df0*/  VIADD R14, R14, 0x1 ;  /* 0x000000010e0e7836 */ /* 0x000fe20000000000 */
[----:B------:R-:W-:Y:S02]  /*0e00*/  LOP3.LUT R11, R13, 0x3, RZ, 0xc0, !PT ;  /* 0x000000030d0b7812 */ /* 0x000fe400078ec0ff */
[----:B------:R1:W-:Y:S02]  /*0e10*/  STG.E.64 desc[UR4][R6.64+0x10], R2 ;  /* 0x0000100206007986 */ /* 0x0003e4000c101b04 */
[----:B------:R-:W-:Y:S02]  /*0e20*/  ISETP.GE.U32.AND P0, PT, R14, R11, PT ;  /* 0x0000000b0e00720c */ /* 0x000fe40003f06070 */
[----:B------:R1:W-:Y:S11]  /*0e30*/  STG.E desc[UR4][R6.64+0x4], R15 ;  /* 0x0000040f06007986 */ /* 0x0003f6000c101904 */
[----:B------:R-:W-:Y:S05]  /*0e40*/  @!P0 BRA `(.L_x_11) ;  /* 0xfffffff400048947 */ /* 0x000fea000383ffff */
.L_x_8:
[----:B------:R-:W-:Y:S05]  /*0e50*/  BSYNC.RECONVERGENT B1 ;  /* 0x0000000000017941 */ /* 0x000fea0003800200 */
.L_x_7:
[C---:B------:R-:W-:Y:S01]  /*0e60*/  ISETP.GT.U32.AND P0, PT, R13.reuse, 0x3, PT ;  /* 0x000000030d00780c */ /* 0x040fe20003f04070 */
[----:B------:R-:W-:Y:S01]  /*0e70*/  VIADD R12, R12, 0x1 ;  /* 0x000000010c0c7836 */ /* 0x000fe20000000000 */
[--C-:B------:R-:W-:Y:S02]  /*0e80*/  SHF.R.U64 R13, R13, 0x2, R0.reuse ;  /* 0x000000020d0d7819 */ /* 0x100fe40000001200 */
[----:B------:R-:W-:Y:S02]  /*0e90*/  ISETP.GT.U32.AND.EX P0, PT, R0, RZ, PT, P0 ;  /* 0x000000ff0000720c */ /* 0x000fe40003f04100 */
[----:B------:R-:W-:-:S11]  /*0ea0*/  SHF.R.U32.HI R0, RZ, 0x2, R0 ;  /* 0x00000002ff007819 */ /* 0x000fd60000011600 */
[----:B------:R-:W-:Y:S05]  /*0eb0*/  @P0 BRA `(.L_x_12) ;  /* 0xfffffff000c80947 */ /* 0x000fea000383ffff */
.L_x_6:
[----:B------:R-:W-:Y:S05]  /*0ec0*/  BSYNC.RECONVERGENT B0 ;  /* 0x0000000000007941 */ /* 0x000fea0003800200 */
.L_x_5:
[----:B------:R-:W-:Y:S04]  /*0ed0*/  STG.E.64 desc[UR4][R6.64+0x18], RZ ;  /* 0x000018ff06007986 */ /* 0x000fe8000c101b04 */
[----:B------:R-:W-:Y:S04]  /*0ee0*/  STG.E desc[UR4][R6.64+0x20], RZ ;  /* 0x000020ff06007986 */ /* 0x000fe8000c101904 */
[----:B------:R-:W-:Y:S01]  /*0ef0*/  STG.E.64 desc[UR4][R6.64+0x28], RZ ;  /* 0x000028ff06007986 */ /* 0x000fe2000c101b04 */
[----:B------:R-:W-:Y:S05]  /*0f00*/  EXIT ;  /* 0x000000000000794d */ /* 0x000fea0003800000 */
.L_x_13:
        /* <DEDUP_REMOVED lines=15> */
.L_x_15:


//--------------------- .nv.global.init           --------------------------
	.section	.nv.global.init,"aw",@progbits
	.align	4
.nv.global.init:
	.type		mrg32k3aM1SubSeq,@object
	.size		mrg32k3aM1SubSeq,(mrg32k3aM2SubSeq - mrg32k3aM1SubSeq)
mrg32k3aM1SubSeq:
        /*0000*/ 	.byte	0x0b, 0xcc, 0xee, 0x04, 0x73, 0x29, 0x8b, 0x6f, 0xf6, 0x53, 0x03, 0xf6, 0x23, 0xf6, 0xea, 0xda
        /* <DEDUP_REMOVED lines=125> */
	.type		mrg32k3aM2SubSeq,@object
	.size		mrg32k3aM2SubSeq,(mrg32k3aM1 - mrg32k3aM2SubSeq)
mrg32k3aM2SubSeq:
        /* <DEDUP_REMOVED lines=126> */
	.type		mrg32k3aM1,@object
	.size		mrg32k3aM1,(mrg32k3aM1Seq - mrg32k3aM1)
mrg32k3aM1:
        /* <DEDUP_REMOVED lines=144> */
	.type		mrg32k3aM1Seq,@object
	.size		mrg32k3aM1Seq,(mrg32k3aM2 - mrg32k3aM1Seq)
mrg32k3aM1Seq:
        /* <DEDUP_REMOVED lines=144> */
	.type		mrg32k3aM2,@object
	.size		mrg32k3aM2,(mrg32k3aM2Seq - mrg32k3aM2)
mrg32k3aM2:
        /* <DEDUP_REMOVED lines=144> */
	.type		mrg32k3aM2Seq,@object
	.size		mrg32k3aM2Seq,(precalc_xorwow_matrix - mrg32k3aM2Seq)
mrg32k3aM2Seq:
        /* <DEDUP_REMOVED lines=144> */
	.type		precalc_xorwow_matrix,@object
	.size		precalc_xorwow_matrix,(precalc_xorwow_offset_matrix - precalc_xorwow_matrix)
precalc_xorwow_matrix:
        /* <DEDUP_REMOVED lines=6400> */
	.type		precalc_xorwow_offset_matrix,@object
	.size		precalc_xorwow_offset_matrix,(.L_1 - precalc_xorwow_offset_matrix)
precalc_xorwow_offset_matrix:
        /* <DEDUP_REMOVED lines=6400> */
.L_1:


//--------------------- .nv.shared.reserved.0     --------------------------
	.section	.nv.shared.reserved.0,"aw",@nobits
	.weak		__nv_reservedSMEM_offset_0_alias
	.size		__nv_reservedSMEM_offset_0_alias, 0, 64
	.other		__nv_reservedSMEM_offset_0_alias,@"STO_CUDA_RESERVED_SHARED STV_DEFAULT"
__nv_reservedSMEM_offset_0_alias:
	.zero		0
	.zero		64


//--------------------- .nv.constant0._Z7q_trainPfPiP17curandStateXORWOW --------------------------
	.section	.nv.constant0._Z7q_trainPfPiP17curandStateXORWOW,"a",@progbits
	.sectionflags	@""
	.align	4
.nv.constant0._Z7q_trainPfPiP17curandStateXORWOW:
	.zero		920


//--------------------- .nv.constant0._Z9init_randP17curandStateXORWOWi --------------------------
	.section	.nv.constant0._Z9init_randP17curandStateXORWOWi,"a",@progbits
	.sectionflags	@""
	.align	4
.nv.constant0._Z9init_randP17curandStateXORWOWi:
	.zero		908


//--------------------- SYMBOLS --------------------------

	.type		.nv.reservedSmem.offset0,@object
	.size		.nv.reservedSmem.offset0,0x4
